	.target	sm_103a

	.elftype	@"ET_EXEC"


//--------------------- .note.nv.tkinfo           --------------------------
	.section	.note.nv.tkinfo,"",@"SHT_NOTE"
	.sectionflags	@"SHF_NOTE_NV_TKINFO"
	.tkinfo
        /*0018*/ 	.word	0x00000002
        /*0030*/ 	.string	""
        /*0030*/ 	.string	"ptxas"
        /*0030*/ 	.string	"Cuda compilation tools, release 13.0, V13.0.88"
        /*0030*/ 	.string	"Build cuda_13.0.r13.0/compiler.36424714_0"
        /*0030*/ 	.string	"-arch sm_103a -m 64 "



//--------------------- .note.nv.cuinfo           --------------------------
	.section	.note.nv.cuinfo,"",@"SHT_NOTE"
	.sectionflags	@"SHF_NOTE_NV_CUINFO"
        /*0018*/ 	.short	0x0002
        /*001a*/ 	.short	0x0067
        /*001c*/ 	.short	0x0082
	.zero		2


//--------------------- .nv.info                  --------------------------
	.section	.nv.info,"",@"SHT_CUDA_INFO"
	.align	4


	//----- nvinfo : EIATTR_REGCOUNT
	.align		4
        /*0000*/ 	.byte	0x04, 0x2f
        /*0002*/ 	.short	(.L_12 - .L_11)
	.align		4
.L_11:
        /*0004*/ 	.word	index@(_ZN7cutlass13device_kernelIN5flash11enable_sm90INS1_16FlashAttnFwdSm90INS1_25CollectiveMainloopFwdSm90ILi2EN4cute5tupleIJNS5_1CILi1EEES8_S8_EEENS6_IJNS7_ILi192EEENS7_ILi144EEENS7_ILi96EEEEEELi96ENS_10bfloat16_tEfNS_4arch4Sm90ELb1ELb0ELb0ELb1ELb0ELb1ELb0ELb0ELb1ELb1ELb1ELb0EEENS1_21CollectiveEpilogueFwdINS6_IJSA_SC_SB_EEES9_SE_SG_Li384ELb1ELb1ELb1ELb0EEENS1_36VarlenDynamicPersistentTileSchedulerILi192ELi144ELi384ELi128ELb1ELb1ELb1ELb1ELb1ELb1EEEEEEEEEvNT_6ParamsE)
        /*0008*/ 	.word	0x00000004


	//----- nvinfo : EIATTR_FRAME_SIZE
	.align		4
.L_12:
        /*000c*/ 	.byte	0x04, 0x11
        /*000e*/ 	.short	(.L_14 - .L_13)
	.align		4
.L_13:
        /*0010*/ 	.word	index@(_ZN7cutlass13device_kernelIN5flash11enable_sm90INS1_16FlashAttnFwdSm90INS1_25CollectiveMainloopFwdSm90ILi2EN4cute5tupleIJNS5_1CILi1EEES8_S8_EEENS6_IJNS7_ILi192EEENS7_ILi144EEENS7_ILi96EEEEEELi96ENS_10bfloat16_tEfNS_4arch4Sm90ELb1ELb0ELb0ELb1ELb0ELb1ELb0ELb0ELb1ELb1ELb1ELb0EEENS1_21CollectiveEpilogueFwdINS6_IJSA_SC_SB_EEES9_SE_SG_Li384ELb1ELb1ELb1ELb0EEENS1_36VarlenDynamicPersistentTileSchedulerILi192ELi144ELi384ELi128ELb1ELb1ELb1ELb1ELb1ELb1EEEEEEEEEvNT_6ParamsE)
        /*0014*/ 	.word	0x00000000


	//----- nvinfo : EIATTR_REGCOUNT
	.align		4
.L_14:
        /*0018*/ 	.byte	0x04, 0x2f
        /*001a*/ 	.short	(.L_16 - .L_15)
	.align		4
.L_15:
        /*001c*/ 	.word	index@(_ZN7cutlass13device_kernelIN5flash11enable_sm90INS1_16FlashAttnFwdSm90INS1_25CollectiveMainloopFwdSm90ILi2EN4cute5tupleIJNS5_1CILi1EEES8_S8_EEENS6_IJNS7_ILi192EEENS7_ILi144EEENS7_ILi96EEEEEELi96ENS_10bfloat16_tEfNS_4arch4Sm90ELb1ELb0ELb0ELb1ELb0ELb0ELb0ELb0ELb1ELb1ELb1ELb0EEENS1_21CollectiveEpilogueFwdINS6_IJSA_SC_SB_EEES9_SE_SG_Li384ELb1ELb1ELb1ELb0EEENS1_36VarlenDynamicPersistentTileSchedulerILi192ELi144ELi384ELi128ELb1ELb1ELb1ELb1ELb1ELb1EEEEEEEEEvNT_6ParamsE)
        /*0020*/ 	.word	0x00000004


	//----- nvinfo : EIATTR_FRAME_SIZE
	.align		4
.L_16:
        /*0024*/ 	.byte	0x04, 0x11
        /*0026*/ 	.short	(.L_18 - .L_17)
	.align		4
.L_17:
        /*0028*/ 	.word	index@(_ZN7cutlass13device_kernelIN5flash11enable_sm90INS1_16FlashAttnFwdSm90INS1_25CollectiveMainloopFwdSm90ILi2EN4cute5tupleIJNS5_1CILi1EEES8_S8_EEENS6_IJNS7_ILi192EEENS7_ILi144EEENS7_ILi96EEEEEELi96ENS_10bfloat16_tEfNS_4arch4Sm90ELb1ELb0ELb0ELb1ELb0ELb0ELb0ELb0ELb1ELb1ELb1ELb0EEENS1_21CollectiveEpilogueFwdINS6_IJSA_SC_SB_EEES9_SE_SG_Li384ELb1ELb1ELb1ELb0EEENS1_36VarlenDynamicPersistentTileSchedulerILi192ELi144ELi384ELi128ELb1ELb1ELb1ELb1ELb1ELb1EEEEEEEEEvNT_6ParamsE)
        /*002c*/ 	.word	0x00000000


	//----- nvinfo : EIATTR_REGCOUNT
	.align		4
.L_18:
        /*0030*/ 	.byte	0x04, 0x2f
        /*0032*/ 	.short	(.L_20 - .L_19)
	.align		4
.L_19:
        /*0034*/ 	.word	index@(_ZN7cutlass13device_kernelIN5flash11enable_sm90INS1_16FlashAttnFwdSm90INS1_25CollectiveMainloopFwdSm90ILi2EN4cute5tupleIJNS5_1CILi1EEES8_S8_EEENS6_IJNS7_ILi192EEENS7_ILi144EEENS7_ILi96EEEEEELi96ENS_10bfloat16_tEfNS_4arch4Sm90ELb1ELb0ELb0ELb0ELb0ELb0ELb0ELb0ELb1ELb1ELb1ELb0EEENS1_21CollectiveEpilogueFwdINS6_IJSA_SC_SB_EEES9_SE_SG_Li384ELb0ELb1ELb1ELb0EEENS1_19SingleTileSchedulerILb0ELb1ELb1ELi192EEEEEEEEEvNT_6ParamsE)
        /*0038*/ 	.word	0x00000004


	//----- nvinfo : EIATTR_FRAME_SIZE
	.align		4
.L_20:
        /*003c*/ 	.byte	0x04, 0x11
        /*003e*/ 	.short	(.L_22 - .L_21)
	.align		4
.L_21:
        /*0040*/ 	.word	index@(_ZN7cutlass13device_kernelIN5flash11enable_sm90INS1_16FlashAttnFwdSm90INS1_25CollectiveMainloopFwdSm90ILi2EN4cute5tupleIJNS5_1CILi1EEES8_S8_EEENS6_IJNS7_ILi192EEENS7_ILi144EEENS7_ILi96EEEEEELi96ENS_10bfloat16_tEfNS_4arch4Sm90ELb1ELb0ELb0ELb0ELb0ELb0ELb0ELb0ELb1ELb1ELb1ELb0EEENS1_21CollectiveEpilogueFwdINS6_IJSA_SC_SB_EEES9_SE_SG_Li384ELb0ELb1ELb1ELb0EEENS1_19SingleTileSchedulerILb0ELb1ELb1ELi192EEEEEEEEEvNT_6ParamsE)
        /*0044*/ 	.word	0x00000000


	//----- nvinfo : EIATTR_REGCOUNT
	.align		4
.L_22:
        /*0048*/ 	.byte	0x04, 0x2f
        /*004a*/ 	.short	(.L_24 - .L_23)
	.align		4
.L_23:
        /*004c*/ 	.word	index@(_ZN7cutlass13device_kernelIN5flash11enable_sm90INS1_16FlashAttnFwdSm90INS1_25CollectiveMainloopFwdSm90ILi2EN4cute5tupleIJNS5_1CILi1EEES8_S8_EEENS6_IJNS7_ILi192EEENS7_ILi128EEENS7_ILi96EEEEEELi96ENS_10bfloat16_tEfNS_4arch4Sm90ELb0ELb1ELb0ELb1ELb0ELb1ELb0ELb0ELb1ELb1ELb1ELb0EEENS1_21CollectiveEpilogueFwdINS6_IJSA_SC_SB_EEES9_SE_SG_Li384ELb1ELb1ELb1ELb0EEENS1_36VarlenDynamicPersistentTileSchedulerILi192ELi128ELi384ELi128ELb1ELb1ELb1ELb1ELb0ELb1EEEEEEEEEvNT_6ParamsE)
        /*0050*/ 	.word	0x00000004


	//----- nvinfo : EIATTR_FRAME_SIZE
	.align		4
.L_24:
        /*0054*/ 	.byte	0x04, 0x11
        /*0056*/ 	.short	(.L_26 - .L_25)
	.align		4
.L_25:
        /*0058*/ 	.word	index@(_ZN7cutlass13device_kernelIN5flash11enable_sm90INS1_16FlashAttnFwdSm90INS1_25CollectiveMainloopFwdSm90ILi2EN4cute5tupleIJNS5_1CILi1EEES8_S8_EEENS6_IJNS7_ILi192EEENS7_ILi128EEENS7_ILi96EEEEEELi96ENS_10bfloat16_tEfNS_4arch4Sm90ELb0ELb1ELb0ELb1ELb0ELb1ELb0ELb0ELb1ELb1ELb1ELb0EEENS1_21CollectiveEpilogueFwdINS6_IJSA_SC_SB_EEES9_SE_SG_Li384ELb1ELb1ELb1ELb0EEENS1_36VarlenDynamicPersistentTileSchedulerILi192ELi128ELi384ELi128ELb1ELb1ELb1ELb1ELb0ELb1EEEEEEEEEvNT_6ParamsE)
        /*005c*/ 	.word	0x00000000


	//----- nvinfo : EIATTR_REGCOUNT
	.align		4
.L_26:
        /*0060*/ 	.byte	0x04, 0x2f
        /*0062*/ 	.short	(.L_28 - .L_27)
	.align		4
.L_27:
        /*0064*/ 	.word	index@(_ZN7cutlass13device_kernelIN5flash11enable_sm90INS1_16FlashAttnFwdSm90INS1_25CollectiveMainloopFwdSm90ILi2EN4cute5tupleIJNS5_1CILi1EEES8_S8_EEENS6_IJNS7_ILi192EEENS7_ILi128EEENS7_ILi96EEEEEELi96ENS_10bfloat16_tEfNS_4arch4Sm90ELb0ELb1ELb0ELb1ELb0ELb0ELb0ELb0ELb1ELb1ELb1ELb0EEENS1_21CollectiveEpilogueFwdINS6_IJSA_SC_SB_EEES9_SE_SG_Li384ELb1ELb1ELb1ELb0EEENS1_36VarlenDynamicPersistentTileSchedulerILi192ELi128ELi384ELi128ELb1ELb1ELb1ELb1ELb0ELb1EEEEEEEEEvNT_6ParamsE)
        /*0068*/ 	.word	0x00000004


	//----- nvinfo : EIATTR_FRAME_SIZE
	.align		4
.L_28:
        /*006c*/ 	.byte	0x04, 0x11
        /*006e*/ 	.short	(.L_30 - .L_29)
	.align		4
.L_29:
        /*0070*/ 	.word	index@(_ZN7cutlass13device_kernelIN5flash11enable_sm90INS1_16FlashAttnFwdSm90INS1_25CollectiveMainloopFwdSm90ILi2EN4cute5tupleIJNS5_1CILi1EEES8_S8_EEENS6_IJNS7_ILi192EEENS7_ILi128EEENS7_ILi96EEEEEELi96ENS_10bfloat16_tEfNS_4arch4Sm90ELb0ELb1ELb0ELb1ELb0ELb0ELb0ELb0ELb1ELb1ELb1ELb0EEENS1_21CollectiveEpilogueFwdINS6_IJSA_SC_SB_EEES9_SE_SG_Li384ELb1ELb1ELb1ELb0EEENS1_36VarlenDynamicPersistentTileSchedulerILi192ELi128ELi384ELi128ELb1ELb1ELb1ELb1ELb0ELb1EEEEEEEEEvNT_6ParamsE)
        /*0074*/ 	.word	0x00000000


	//----- nvinfo : EIATTR_REGCOUNT
	.align		4
.L_30:
        /*0078*/ 	.byte	0x04, 0x2f
        /*007a*/ 	.short	(.L_32 - .L_31)
	.align		4
.L_31:
        /*007c*/ 	.word	index@(_ZN7cutlass13device_kernelIN5flash11enable_sm90INS1_16FlashAttnFwdSm90INS1_25CollectiveMainloopFwdSm90ILi2EN4cute5tupleIJNS5_1CILi1EEES8_S8_EEENS6_IJNS7_ILi192EEENS7_ILi128EEENS7_ILi96EEEEEELi96ENS_10bfloat16_tEfNS_4arch4Sm90ELb0ELb1ELb0ELb0ELb0ELb0ELb0ELb0ELb1ELb1ELb1ELb0EEENS1_21CollectiveEpilogueFwdINS6_IJSA_SC_SB_EEES9_SE_SG_Li384ELb0ELb1ELb1ELb0EEENS1_19SingleTileSchedulerILb0ELb1ELb1ELi192EEEEEEEEEvNT_6ParamsE)
        /*0080*/ 	.word	0x00000004


	//----- nvinfo : EIATTR_FRAME_SIZE
	.align		4
.L_32:
        /*0084*/ 	.byte	0x04, 0x11
        /*0086*/ 	.short	(.L_34 - .L_33)
	.align		4
.L_33:
        /*0088*/ 	.word	index@(_ZN7cutlass13device_kernelIN5flash11enable_sm90INS1_16FlashAttnFwdSm90INS1_25CollectiveMainloopFwdSm90ILi2EN4cute5tupleIJNS5_1CILi1EEES8_S8_EEENS6_IJNS7_ILi192EEENS7_ILi128EEENS7_ILi96EEEEEELi96ENS_10bfloat16_tEfNS_4arch4Sm90ELb0ELb1ELb0ELb0ELb0ELb0ELb0ELb0ELb1ELb1ELb1ELb0EEENS1_21CollectiveEpilogueFwdINS6_IJSA_SC_SB_EEES9_SE_SG_Li384ELb0ELb1ELb1ELb0EEENS1_19SingleTileSchedulerILb0ELb1ELb1ELi192EEEEEEEEEvNT_6ParamsE)
        /*008c*/ 	.word	0x00000000


	//----- nvinfo : EIATTR_REGCOUNT
	.align		4
.L_34:
        /*0090*/ 	.byte	0x04, 0x2f
        /*0092*/ 	.short	(.L_36 - .L_35)
	.align		4
.L_35:
        /*0094*/ 	.word	index@(_ZN7cutlass13device_kernelIN5flash11enable_sm90INS1_16FlashAttnFwdSm90INS1_25CollectiveMainloopFwdSm90ILi2EN4cute5tupleIJNS5_1CILi1EEES8_S8_EEENS6_IJNS7_ILi192EEENS7_ILi144EEENS7_ILi96EEEEEELi96ENS_10bfloat16_tEfNS_4arch4Sm90ELb0ELb0ELb0ELb1ELb0ELb1ELb0ELb0ELb1ELb1ELb1ELb0EEENS1_21CollectiveEpilogueFwdINS6_IJSA_SC_SB_EEES9_SE_SG_Li384ELb1ELb1ELb1ELb0EEENS1_36VarlenDynamicPersistentTileSchedulerILi192ELi144ELi384ELi128ELb1ELb1ELb1ELb0ELb1ELb1EEEEEEEEEvNT_6ParamsE)
        /*0098*/ 	.word	0x00000004


	//----- nvinfo : EIATTR_FRAME_SIZE
	.align		4
.L_36:
        /*009c*/ 	.byte	0x04, 0x11
        /*009e*/ 	.short	(.L_38 - .L_37)
	.align		4
.L_37:
        /*00a0*/ 	.word	index@(_ZN7cutlass13device_kernelIN5flash11enable_sm90INS1_16FlashAttnFwdSm90INS1_25CollectiveMainloopFwdSm90ILi2EN4cute5tupleIJNS5_1CILi1EEES8_S8_EEENS6_IJNS7_ILi192EEENS7_ILi144EEENS7_ILi96EEEEEELi96ENS_10bfloat16_tEfNS_4arch4Sm90ELb0ELb0ELb0ELb1ELb0ELb1ELb0ELb0ELb1ELb1ELb1ELb0EEENS1_21CollectiveEpilogueFwdINS6_IJSA_SC_SB_EEES9_SE_SG_Li384ELb1ELb1ELb1ELb0EEENS1_36VarlenDynamicPersistentTileSchedulerILi192ELi144ELi384ELi128ELb1ELb1ELb1ELb0ELb1ELb1EEEEEEEEEvNT_6ParamsE)
        /*00a4*/ 	.word	0x00000000


	//----- nvinfo : EIATTR_REGCOUNT
	.align		4
.L_38:
        /*00a8*/ 	.byte	0x04, 0x2f
        /*00aa*/ 	.short	(.L_40 - .L_39)
	.align		4
.L_39:
        /*00ac*/ 	.word	index@(_ZN7cutlass13device_kernelIN5flash11enable_sm90INS1_16FlashAttnFwdSm90INS1_25CollectiveMainloopFwdSm90ILi2EN4cute5tupleIJNS5_1CILi1EEES8_S8_EEENS6_IJNS7_ILi192EEENS7_ILi144EEENS7_ILi96EEEEEELi96ENS_10bfloat16_tEfNS_4arch4Sm90ELb0ELb0ELb0ELb1ELb0ELb0ELb0ELb0ELb1ELb1ELb1ELb0EEENS1_21CollectiveEpilogueFwdINS6_IJSA_SC_SB_EEES9_SE_SG_Li384ELb1ELb1ELb1ELb0EEENS1_36VarlenDynamicPersistentTileSchedulerILi192ELi144ELi384ELi128ELb1ELb1ELb1ELb0ELb1ELb1EEEEEEEEEvNT_6ParamsE)
        /*00b0*/ 	.word	0x00000004


	//----- nvinfo : EIATTR_FRAME_SIZE
	.align		4
.L_40:
        /*00b4*/ 	.byte	0x04, 0x11
        /*00b6*/ 	.short	(.L_42 - .L_41)
	.align		4
.L_41:
        /*00b8*/ 	.word	index@(_ZN7cutlass13device_kernelIN5flash11enable_sm90INS1_16FlashAttnFwdSm90INS1_25CollectiveMainloopFwdSm90ILi2EN4cute5tupleIJNS5_1CILi1EEES8_S8_EEENS6_IJNS7_ILi192EEENS7_ILi144EEENS7_ILi96EEEEEELi96ENS_10bfloat16_tEfNS_4arch4Sm90ELb0ELb0ELb0ELb1ELb0ELb0ELb0ELb0ELb1ELb1ELb1ELb0EEENS1_21CollectiveEpilogueFwdINS6_IJSA_SC_SB_EEES9_SE_SG_Li384ELb1ELb1ELb1ELb0EEENS1_36VarlenDynamicPersistentTileSchedulerILi192ELi144ELi384ELi128ELb1ELb1ELb1ELb0ELb1ELb1EEEEEEEEEvNT_6ParamsE)
        /*00bc*/ 	.word	0x00000000


	//----- nvinfo : EIATTR_REGCOUNT
	.align		4
.L_42:
        /*00c0*/ 	.byte	0x04, 0x2f
        /*00c2*/ 	.short	(.L_44 - .L_43)
	.align		4
.L_43:
        /*00c4*/ 	.word	index@(_ZN7cutlass13device_kernelIN5flash11enable_sm90INS1_16FlashAttnFwdSm90INS1_25CollectiveMainloopFwdSm90ILi2EN4cute5tupleIJNS5_1CILi1EEES8_S8_EEENS6_IJNS7_ILi192EEENS7_ILi144EEENS7_ILi96EEEEEELi96ENS_10bfloat16_tEfNS_4arch4Sm90ELb0ELb0ELb0ELb0ELb0ELb0ELb0ELb0ELb1ELb1ELb1ELb0EEENS1_21CollectiveEpilogueFwdINS6_IJSA_SC_SB_EEES9_SE_SG_Li384ELb0ELb1ELb1ELb0EEENS1_19SingleTileSchedulerILb0ELb1ELb1ELi192EEEEEEEEEvNT_6ParamsE)
        /*00c8*/ 	.word	0x00000004


	//----- nvinfo : EIATTR_FRAME_SIZE
	.align		4
.L_44:
        /*00cc*/ 	.byte	0x04, 0x11
        /*00ce*/ 	.short	(.L_46 - .L_45)
	.align		4
.L_45:
        /*00d0*/ 	.word	index@(_ZN7cutlass13device_kernelIN5flash11enable_sm90INS1_16FlashAttnFwdSm90INS1_25CollectiveMainloopFwdSm90ILi2EN4cute5tupleIJNS5_1CILi1EEES8_S8_EEENS6_IJNS7_ILi192EEENS7_ILi144EEENS7_ILi96EEEEEELi96ENS_10bfloat16_tEfNS_4arch4Sm90ELb0ELb0ELb0ELb0ELb0ELb0ELb0ELb0ELb1ELb1ELb1ELb0EEENS1_21CollectiveEpilogueFwdINS6_IJSA_SC_SB_EEES9_SE_SG_Li384ELb0ELb1ELb1ELb0EEENS1_19SingleTileSchedulerILb0ELb1ELb1ELi192EEEEEEEEEvNT_6ParamsE)
        /*00d4*/ 	.word	0x00000000


	//----- nvinfo : EIATTR_MIN_STACK_SIZE
	.align		4
.L_46:
        /*00d8*/ 	.byte	0x04, 0x12
        /*00da*/ 	.short	(.L_48 - .L_47)
	.align		4
.L_47:
        /*00dc*/ 	.word	index@(_ZN7cutlass13device_kernelIN5flash11enable_sm90INS1_16FlashAttnFwdSm90INS1_25CollectiveMainloopFwdSm90ILi2EN4cute5tupleIJNS5_1CILi1EEES8_S8_EEENS6_IJNS7_ILi192EEENS7_ILi144EEENS7_ILi96EEEEEELi96ENS_10bfloat16_tEfNS_4arch4Sm90ELb0ELb0ELb0ELb0ELb0ELb0ELb0ELb0ELb1ELb1ELb1ELb0EEENS1_21CollectiveEpilogueFwdINS6_IJSA_SC_SB_EEES9_SE_SG_Li384ELb0ELb1ELb1ELb0EEENS1_19SingleTileSchedulerILb0ELb1ELb1ELi192EEEEEEEEEvNT_6ParamsE)
        /*00e0*/ 	.word	0x00000000


	//----- nvinfo : EIATTR_MIN_STACK_SIZE
	.align		4
.L_48:
        /*00e4*/ 	.byte	0x04, 0x12
        /*00e6*/ 	.short	(.L_50 - .L_49)
	.align		4
.L_49:
        /*00e8*/ 	.word	index@(_ZN7cutlass13device_kernelIN5flash11enable_sm90INS1_16FlashAttnFwdSm90INS1_25CollectiveMainloopFwdSm90ILi2EN4cute5tupleIJNS5_1CILi1EEES8_S8_EEENS6_IJNS7_ILi192EEENS7_ILi144EEENS7_ILi96EEEEEELi96ENS_10bfloat16_tEfNS_4arch4Sm90ELb0ELb0ELb0ELb1ELb0ELb0ELb0ELb0ELb1ELb1ELb1ELb0EEENS1_21CollectiveEpilogueFwdINS6_IJSA_SC_SB_EEES9_SE_SG_Li384ELb1ELb1ELb1ELb0EEENS1_36VarlenDynamicPersistentTileSchedulerILi192ELi144ELi384ELi128ELb1ELb1ELb1ELb0ELb1ELb1EEEEEEEEEvNT_6ParamsE)
        /*00ec*/ 	.word	0x00000000


	//----- nvinfo : EIATTR_MIN_STACK_SIZE
	.align		4
.L_50:
        /*00f0*/ 	.byte	0x04, 0x12
        /*00f2*/ 	.short	(.L_52 - .L_51)
	.align		4
.L_51:
        /*00f4*/ 	.word	index@(_ZN7cutlass13device_kernelIN5flash11enable_sm90INS1_16FlashAttnFwdSm90INS1_25CollectiveMainloopFwdSm90ILi2EN4cute5tupleIJNS5_1CILi1EEES8_S8_EEENS6_IJNS7_ILi192EEENS7_ILi144EEENS7_ILi96EEEEEELi96ENS_10bfloat16_tEfNS_4arch4Sm90ELb0ELb0ELb0ELb1ELb0ELb1ELb0ELb0ELb1ELb1ELb1ELb0EEENS1_21CollectiveEpilogueFwdINS6_IJSA_SC_SB_EEES9_SE_SG_Li384ELb1ELb1ELb1ELb0EEENS1_36VarlenDynamicPersistentTileSchedulerILi192ELi144ELi384ELi128ELb1ELb1ELb1ELb0ELb1ELb1EEEEEEEEEvNT_6ParamsE)
        /*00f8*/ 	.word	0x00000000


	//----- nvinfo : EIATTR_MIN_STACK_SIZE
	.align		4
.L_52:
        /*00fc*/ 	.byte	0x04, 0x12
        /*00fe*/ 	.short	(.L_54 - .L_53)
	.align		4
.L_53:
        /*0100*/ 	.word	index@(_ZN7cutlass13device_kernelIN5flash11enable_sm90INS1_16FlashAttnFwdSm90INS1_25CollectiveMainloopFwdSm90ILi2EN4cute5tupleIJNS5_1CILi1EEES8_S8_EEENS6_IJNS7_ILi192EEENS7_ILi128EEENS7_ILi96EEEEEELi96ENS_10bfloat16_tEfNS_4arch4Sm90ELb0ELb1ELb0ELb0ELb0ELb0ELb0ELb0ELb1ELb1ELb1ELb0EEENS1_21CollectiveEpilogueFwdINS6_IJSA_SC_SB_EEES9_SE_SG_Li384ELb0ELb1ELb1ELb0EEENS1_19SingleTileSchedulerILb0ELb1ELb1ELi192EEEEEEEEEvNT_6ParamsE)
        /*0104*/ 	.word	0x00000000


	//----- nvinfo : EIATTR_MIN_STACK_SIZE
	.align		4
.L_54:
        /*0108*/ 	.byte	0x04, 0x12
        /*010a*/ 	.short	(.L_56 - .L_55)
	.align		4
.L_55:
        /*010c*/ 	.word	index@(_ZN7cutlass13device_kernelIN5flash11enable_sm90INS1_16FlashAttnFwdSm90INS1_25CollectiveMainloopFwdSm90ILi2EN4cute5tupleIJNS5_1CILi1EEES8_S8_EEENS6_IJNS7_ILi192EEENS7_ILi128EEENS7_ILi96EEEEEELi96ENS_10bfloat16_tEfNS_4arch4Sm90ELb0ELb1ELb0ELb1ELb0ELb0ELb0ELb0ELb1ELb1ELb1ELb0EEENS1_21CollectiveEpilogueFwdINS6_IJSA_SC_SB_EEES9_SE_SG_Li384ELb1ELb1ELb1ELb0EEENS1_36VarlenDynamicPersistentTileSchedulerILi192ELi128ELi384ELi128ELb1ELb1ELb1ELb1ELb0ELb1EEEEEEEEEvNT_6ParamsE)
        /*0110*/ 	.word	0x00000000


	//----- nvinfo : EIATTR_MIN_STACK_SIZE
	.align		4
.L_56:
        /*0114*/ 	.byte	0x04, 0x12
        /*0116*/ 	.short	(.L_58 - .L_57)
	.align		4
.L_57:
        /*0118*/ 	.word	index@(_ZN7cutlass13device_kernelIN5flash11enable_sm90INS1_16FlashAttnFwdSm90INS1_25CollectiveMainloopFwdSm90ILi2EN4cute5tupleIJNS5_1CILi1EEES8_S8_EEENS6_IJNS7_ILi192EEENS7_ILi128EEENS7_ILi96EEEEEELi96ENS_10bfloat16_tEfNS_4arch4Sm90ELb0ELb1ELb0ELb1ELb0ELb1ELb0ELb0ELb1ELb1ELb1ELb0EEENS1_21CollectiveEpilogueFwdINS6_IJSA_SC_SB_EEES9_SE_SG_Li384ELb1ELb1ELb1ELb0EEENS1_36VarlenDynamicPersistentTileSchedulerILi192ELi128ELi384ELi128ELb1ELb1ELb1ELb1ELb0ELb1EEEEEEEEEvNT_6ParamsE)
        /*011c*/ 	.word	0x00000000


	//----- nvinfo : EIATTR_MIN_STACK_SIZE
	.align		4
.L_58:
        /*0120*/ 	.byte	0x04, 0x12
        /*0122*/ 	.short	(.L_60 - .L_59)
	.align		4
.L_59:
        /*0124*/ 	.word	index@(_ZN7cutlass13device_kernelIN5flash11enable_sm90INS1_16FlashAttnFwdSm90INS1_25CollectiveMainloopFwdSm90ILi2EN4cute5tupleIJNS5_1CILi1EEES8_S8_EEENS6_IJNS7_ILi192EEENS7_ILi144EEENS7_ILi96EEEEEELi96ENS_10bfloat16_tEfNS_4arch4Sm90ELb1ELb0ELb0ELb0ELb0ELb0ELb0ELb0ELb1ELb1ELb1ELb0EEENS1_21CollectiveEpilogueFwdINS6_IJSA_SC_SB_EEES9_SE_SG_Li384ELb0ELb1ELb1ELb0EEENS1_19SingleTileSchedulerILb0ELb1ELb1ELi192EEEEEEEEEvNT_6ParamsE)
        /*0128*/ 	.word	0x00000000


	//----- nvinfo : EIATTR_MIN_STACK_SIZE
	.align		4
.L_60:
        /*012c*/ 	.byte	0x04, 0x12
        /*012e*/ 	.short	(.L_62 - .L_61)
	.align		4
.L_61:
        /*0130*/ 	.word	index@(_ZN7cutlass13device_kernelIN5flash11enable_sm90INS1_16FlashAttnFwdSm90INS1_25CollectiveMainloopFwdSm90ILi2EN4cute5tupleIJNS5_1CILi1EEES8_S8_EEENS6_IJNS7_ILi192EEENS7_ILi144EEENS7_ILi96EEEEEELi96ENS_10bfloat16_tEfNS_4arch4Sm90ELb1ELb0ELb0ELb1ELb0ELb0ELb0ELb0ELb1ELb1ELb1ELb0EEENS1_21CollectiveEpilogueFwdINS6_IJSA_SC_SB_EEES9_SE_SG_Li384ELb1ELb1ELb1ELb0EEENS1_36VarlenDynamicPersistentTileSchedulerILi192ELi144ELi384ELi128ELb1ELb1ELb1ELb1ELb1ELb1EEEEEEEEEvNT_6ParamsE)
        /*0134*/ 	.word	0x00000000


	//----- nvinfo : EIATTR_MIN_STACK_SIZE
	.align		4
.L_62:
        /*0138*/ 	.byte	0x04, 0x12
        /*013a*/ 	.short	(.L_64 - .L_63)
	.align		4
.L_63:
        /*013c*/ 	.word	index@(_ZN7cutlass13device_kernelIN5flash11enable_sm90INS1_16FlashAttnFwdSm90INS1_25CollectiveMainloopFwdSm90ILi2EN4cute5tupleIJNS5_1CILi1EEES8_S8_EEENS6_IJNS7_ILi192EEENS7_ILi144EEENS7_ILi96EEEEEELi96ENS_10bfloat16_tEfNS_4arch4Sm90ELb1ELb0ELb0ELb1ELb0ELb1ELb0ELb0ELb1ELb1ELb1ELb0EEENS1_21CollectiveEpilogueFwdINS6_IJSA_SC_SB_EEES9_SE_SG_Li384ELb1ELb1ELb1ELb0EEENS1_36VarlenDynamicPersistentTileSchedulerILi192ELi144ELi384ELi128ELb1ELb1ELb1ELb1ELb1ELb1EEEEEEEEEvNT_6ParamsE)
        /*0140*/ 	.word	0x00000000
.L_64:


//--------------------- .nv.compat                --------------------------
	.section	.nv.compat,"",@"SHT_CUDA_COMPAT_INFO"
	.align	4
        /*0000*/ 	.byte	0x02, 0x09, 0x01, 0x00, 0x02, 0x02, 0x01, 0x00, 0x02, 0x05, 0x05, 0x00, 0x03, 0x07, 0x01, 0x01
        /*0010*/ 	.byte	0x02, 0x03, 0x00, 0x00, 0x02, 0x06, 0x01, 0x00, 0x04, 0x0b, 0x08, 0x00, 0x00, 0x00, 0x00, 0x00
        /*0020*/ 	.byte	0x00, 0x00, 0x00, 0x00


//--------------------- .nv.info._ZN7cutlass13device_kernelIN5flash11enable_sm90INS1_16FlashAttnFwdSm90INS1_25CollectiveMainloopFwdSm90ILi2EN4cute5tupleIJNS5_1CILi1EEES8_S8_EEENS6_IJNS7_ILi192EEENS7_ILi144EEENS7_ILi96EEEEEELi96ENS_10bfloat16_tEfNS_4arch4Sm90ELb0ELb0ELb0ELb0ELb0ELb0ELb0ELb0ELb1ELb1ELb1ELb0EEENS1_21CollectiveEpilogueFwdINS6_IJSA_SC_SB_EEES9_SE_SG_Li384ELb0ELb1ELb1ELb0EEENS1_19SingleTileSchedulerILb0ELb1ELb1ELi192EEEEEEEEEvNT_6ParamsE --------------------------
	.section	.nv.info._ZN7cutlass13device_kernelIN5flash11enable_sm90INS1_16FlashAttnFwdSm90INS1_25CollectiveMainloopFwdSm90ILi2EN4cute5tupleIJNS5_1CILi1EEES8_S8_EEENS6_IJNS7_ILi192EEENS7_ILi144EEENS7_ILi96EEEEEELi96ENS_10bfloat16_tEfNS_4arch4Sm90ELb0ELb0ELb0ELb0ELb0ELb0ELb0ELb0ELb1ELb1ELb1ELb0EEENS1_21CollectiveEpilogueFwdINS6_IJSA_SC_SB_EEES9_SE_SG_Li384ELb0ELb1ELb1ELb0EEENS1_19SingleTileSchedulerILb0ELb1ELb1ELi192EEEEEEEEEvNT_6ParamsE,"",@"SHT_CUDA_INFO"
	.sectionflags	@""
	.align	4


	//----- nvinfo : EIATTR_CUDA_API_VERSION
	.align		4
        /*0000*/ 	.byte	0x04, 0x37
        /*0002*/ 	.short	(.L_66 - .L_65)
.L_65:
        /*0004*/ 	.word	0x00000082


	//----- nvinfo : EIATTR_KPARAM_INFO
	.align		4
.L_66:
        /*0008*/ 	.byte	0x04, 0x17
        /*000a*/ 	.short	(.L_68 - .L_67)
.L_67:
        /*000c*/ 	.word	0x00000000
        /*0010*/ 	.short	0x0000
        /*0012*/ 	.short	0x0000
        /*0014*/ 	.byte	0x00, 0xf0, 0x01, 0x28


	//----- nvinfo : EIATTR_SPARSE_MMA_MASK
	.align		4
.L_68:
        /*0018*/ 	.byte	0x03, 0x50
        /*001a*/ 	.short	0x0000


	//----- nvinfo : EIATTR_MAXREG_COUNT
	.align		4
        /*001c*/ 	.byte	0x03, 0x1b
        /*001e*/ 	.short	0x0080


	//----- nvinfo : EIATTR_MERCURY_ISA_VERSION
	.align		4
        /*0020*/ 	.byte	0x03, 0x5f
        /*0022*/ 	.short	0x0101


	//----- nvinfo : EIATTR_VRC_CTA_INIT_COUNT
	.align		4
        /*0024*/ 	.byte	0x02, 0x4a
	.zero		1
	.zero		1


	//----- nvinfo : EIATTR_EXIT_INSTR_OFFSETS
	.align		4
        /*0028*/ 	.byte	0x04, 0x1c
        /*002a*/ 	.short	(.L_70 - .L_69)


	//   ....[0]....
.L_69:
        /*002c*/ 	.word	0x00000010


	//----- nvinfo : EIATTR_MAX_THREADS
	.align		4
.L_70:
        /*0030*/ 	.byte	0x04, 0x05
        /*0032*/ 	.short	(.L_72 - .L_71)
.L_71:
        /*0034*/ 	.word	0x00000200
        /*0038*/ 	.word	0x00000001
        /*003c*/ 	.word	0x00000001


	//----- nvinfo : EIATTR_CBANK_PARAM_SIZE
	.align		4
.L_72:
        /*0040*/ 	.byte	0x03, 0x19
        /*0042*/ 	.short	0x0a00


	//----- nvinfo : EIATTR_PARAM_CBANK
	.align		4
        /*0044*/ 	.byte	0x04, 0x0a
        /*0046*/ 	.short	(.L_74 - .L_73)
	.align		4
.L_73:
        /*0048*/ 	.word	index@(.nv.constant0._ZN7cutlass13device_kernelIN5flash11enable_sm90INS1_16FlashAttnFwdSm90INS1_25CollectiveMainloopFwdSm90ILi2EN4cute5tupleIJNS5_1CILi1EEES8_S8_EEENS6_IJNS7_ILi192EEENS7_ILi144EEENS7_ILi96EEEEEELi96ENS_10bfloat16_tEfNS_4arch4Sm90ELb0ELb0ELb0ELb0ELb0ELb0ELb0ELb0ELb1ELb1ELb1ELb0EEENS1_21CollectiveEpilogueFwdINS6_IJSA_SC_SB_EEES9_SE_SG_Li384ELb0ELb1ELb1ELb0EEENS1_19SingleTileSchedulerILb0ELb1ELb1ELi192EEEEEEEEEvNT_6ParamsE)
        /*004c*/ 	.short	0x0380
        /*004e*/ 	.short	0x0a00


	//----- nvinfo : EIATTR_SW_WAR
	.align		4
.L_74:
        /*0050*/ 	.byte	0x04, 0x36
        /*0052*/ 	.short	(.L_76 - .L_75)
.L_75:
        /*0054*/ 	.word	0x00000008
.L_76:


//--------------------- .nv.info._ZN7cutlass13device_kernelIN5flash11enable_sm90INS1_16FlashAttnFwdSm90INS1_25CollectiveMainloopFwdSm90ILi2EN4cute5tupleIJNS5_1CILi1EEES8_S8_EEENS6_IJNS7_ILi192EEENS7_ILi144EEENS7_ILi96EEEEEELi96ENS_10bfloat16_tEfNS_4arch4Sm90ELb0ELb0ELb0ELb1ELb0ELb0ELb0ELb0ELb1ELb1ELb1ELb0EEENS1_21CollectiveEpilogueFwdINS6_IJSA_SC_SB_EEES9_SE_SG_Li384ELb1ELb1ELb1ELb0EEENS1_36VarlenDynamicPersistentTileSchedulerILi192ELi144ELi384ELi128ELb1ELb1ELb1ELb0ELb1ELb1EEEEEEEEEvNT_6ParamsE --------------------------
	.section	.nv.info._ZN7cutlass13device_kernelIN5flash11enable_sm90INS1_16FlashAttnFwdSm90INS1_25CollectiveMainloopFwdSm90ILi2EN4cute5tupleIJNS5_1CILi1EEES8_S8_EEENS6_IJNS7_ILi192EEENS7_ILi144EEENS7_ILi96EEEEEELi96ENS_10bfloat16_tEfNS_4arch4Sm90ELb0ELb0ELb0ELb1ELb0ELb0ELb0ELb0ELb1ELb1ELb1ELb0EEENS1_21CollectiveEpilogueFwdINS6_IJSA_SC_SB_EEES9_SE_SG_Li384ELb1ELb1ELb1ELb0EEENS1_36VarlenDynamicPersistentTileSchedulerILi192ELi144ELi384ELi128ELb1ELb1ELb1ELb0ELb1ELb1EEEEEEEEEvNT_6ParamsE,"",@"SHT_CUDA_INFO"
	.sectionflags	@""
	.align	4


	//----- nvinfo : EIATTR_CUDA_API_VERSION
	.align		4
        /*0000*/ 	.byte	0x04, 0x37
        /*0002*/ 	.short	(.L_78 - .L_77)
.L_77:
        /*0004*/ 	.word	0x00000082


	//----- nvinfo : EIATTR_KPARAM_INFO
	.align		4
.L_78:
        /*0008*/ 	.byte	0x04, 0x17
        /*000a*/ 	.short	(.L_80 - .L_79)
.L_79:
        /*000c*/ 	.word	0x00000000
        /*0010*/ 	.short	0x0000
        /*0012*/ 	.short	0x0000
        /*0014*/ 	.byte	0x00, 0xf0, 0x01, 0x2a


	//----- nvinfo : EIATTR_SPARSE_MMA_MASK
	.align		4
.L_80:
        /*0018*/ 	.byte	0x03, 0x50
        /*001a*/ 	.short	0x0000


	//----- nvinfo : EIATTR_MAXREG_COUNT
	.align		4
        /*001c*/ 	.byte	0x03, 0x1b
        /*001e*/ 	.short	0x0080


	//----- nvinfo : EIATTR_MERCURY_ISA_VERSION
	.align		4
        /*0020*/ 	.byte	0x03, 0x5f
        /*0022*/ 	.short	0x0101


	//----- nvinfo : EIATTR_VRC_CTA_INIT_COUNT
	.align		4
        /*0024*/ 	.byte	0x02, 0x4a
	.zero		1
	.zero		1


	//----- nvinfo : EIATTR_EXIT_INSTR_OFFSETS
	.align		4
        /*0028*/ 	.byte	0x04, 0x1c
        /*002a*/ 	.short	(.L_82 - .L_81)


	//   ....[0]....
.L_81:
        /*002c*/ 	.word	0x00000010


	//----- nvinfo : EIATTR_MAX_THREADS
	.align		4
.L_82:
        /*0030*/ 	.byte	0x04, 0x05
        /*0032*/ 	.short	(.L_84 - .L_83)
.L_83:
        /*0034*/ 	.word	0x00000200
        /*0038*/ 	.word	0x00000001
        /*003c*/ 	.word	0x00000001


	//----- nvinfo : EIATTR_CBANK_PARAM_SIZE
	.align		4
.L_84:
        /*0040*/ 	.byte	0x03, 0x19
        /*0042*/ 	.short	0x0a80


	//----- nvinfo : EIATTR_PARAM_CBANK
	.align		4
        /*0044*/ 	.byte	0x04, 0x0a
        /*0046*/ 	.short	(.L_86 - .L_85)
	.align		4
.L_85:
        /*0048*/ 	.word	index@(.nv.constant0._ZN7cutlass13device_kernelIN5flash11enable_sm90INS1_16FlashAttnFwdSm90INS1_25CollectiveMainloopFwdSm90ILi2EN4cute5tupleIJNS5_1CILi1EEES8_S8_EEENS6_IJNS7_ILi192EEENS7_ILi144EEENS7_ILi96EEEEEELi96ENS_10bfloat16_tEfNS_4arch4Sm90ELb0ELb0ELb0ELb1ELb0ELb0ELb0ELb0ELb1ELb1ELb1ELb0EEENS1_21CollectiveEpilogueFwdINS6_IJSA_SC_SB_EEES9_SE_SG_Li384ELb1ELb1ELb1ELb0EEENS1_36VarlenDynamicPersistentTileSchedulerILi192ELi144ELi384ELi128ELb1ELb1ELb1ELb0ELb1ELb1EEEEEEEEEvNT_6ParamsE)
        /*004c*/ 	.short	0x0380
        /*004e*/ 	.short	0x0a80


	//----- nvinfo : EIATTR_SW_WAR
	.align		4
.L_86:
        /*0050*/ 	.byte	0x04, 0x36
        /*0052*/ 	.short	(.L_88 - .L_87)
.L_87:
        /*0054*/ 	.word	0x00000008
.L_88:


//--------------------- .nv.info._ZN7cutlass13device_kernelIN5flash11enable_sm90INS1_16FlashAttnFwdSm90INS1_25CollectiveMainloopFwdSm90ILi2EN4cute5tupleIJNS5_1CILi1EEES8_S8_EEENS6_IJNS7_ILi192EEENS7_ILi144EEENS7_ILi96EEEEEELi96ENS_10bfloat16_tEfNS_4arch4Sm90ELb0ELb0ELb0ELb1ELb0ELb1ELb0ELb0ELb1ELb1ELb1ELb0EEENS1_21CollectiveEpilogueFwdINS6_IJSA_SC_SB_EEES9_SE_SG_Li384ELb1ELb1ELb1ELb0EEENS1_36VarlenDynamicPersistentTileSchedulerILi192ELi144ELi384ELi128ELb1ELb1ELb1ELb0ELb1ELb1EEEEEEEEEvNT_6ParamsE --------------------------
	.section	.nv.info._ZN7cutlass13device_kernelIN5flash11enable_sm90INS1_16FlashAttnFwdSm90INS1_25CollectiveMainloopFwdSm90ILi2EN4cute5tupleIJNS5_1CILi1EEES8_S8_EEENS6_IJNS7_ILi192EEENS7_ILi144EEENS7_ILi96EEEEEELi96ENS_10bfloat16_tEfNS_4arch4Sm90ELb0ELb0ELb0ELb1ELb0ELb1ELb0ELb0ELb1ELb1ELb1ELb0EEENS1_21CollectiveEpilogueFwdINS6_IJSA_SC_SB_EEES9_SE_SG_Li384ELb1ELb1ELb1ELb0EEENS1_36VarlenDynamicPersistentTileSchedulerILi192ELi144ELi384ELi128ELb1ELb1ELb1ELb0ELb1ELb1EEEEEEEEEvNT_6ParamsE,"",@"SHT_CUDA_INFO"
	.sectionflags	@""
	.align	4


	//----- nvinfo : EIATTR_CUDA_API_VERSION
	.align		4
        /*0000*/ 	.byte	0x04, 0x37
        /*0002*/ 	.short	(.L_90 - .L_89)
.L_89:
        /*0004*/ 	.word	0x00000082


	//----- nvinfo : EIATTR_KPARAM_INFO
	.align		4
.L_90:
        /*0008*/ 	.byte	0x04, 0x17
        /*000a*/ 	.short	(.L_92 - .L_91)
.L_91:
        /*000c*/ 	.word	0x00000000
        /*0010*/ 	.short	0x0000
        /*0012*/ 	.short	0x0000
        /*0014*/ 	.byte	0x00, 0xf0, 0x01, 0x2a


	//----- nvinfo : EIATTR_SPARSE_MMA_MASK
	.align		4
.L_92:
        /*0018*/ 	.byte	0x03, 0x50
        /*001a*/ 	.short	0x0000


	//----- nvinfo : EIATTR_MAXREG_COUNT
	.align		4
        /*001c*/ 	.byte	0x03, 0x1b
        /*001e*/ 	.short	0x0080


	//----- nvinfo : EIATTR_MERCURY_ISA_VERSION
	.align		4
        /*0020*/ 	.byte	0x03, 0x5f
        /*0022*/ 	.short	0x0101


	//----- nvinfo : EIATTR_VRC_CTA_INIT_COUNT
	.align		4
        /*0024*/ 	.byte	0x02, 0x4a
	.zero		1
	.zero		1


	//----- nvinfo : EIATTR_EXIT_INSTR_OFFSETS
	.align		4
        /*0028*/ 	.byte	0x04, 0x1c
        /*002a*/ 	.short	(.L_94 - .L_93)


	//   ....[0]....
.L_93:
        /*002c*/ 	.word	0x00000010


	//----- nvinfo : EIATTR_MAX_THREADS
	.align		4
.L_94:
        /*0030*/ 	.byte	0x04, 0x05
        /*0032*/ 	.short	(.L_96 - .L_95)
.L_95:
        /*0034*/ 	.word	0x00000200
        /*0038*/ 	.word	0x00000001
        /*003c*/ 	.word	0x00000001


	//----- nvinfo : EIATTR_CBANK_PARAM_SIZE
	.align		4
.L_96:
        /*0040*/ 	.byte	0x03, 0x19
        /*0042*/ 	.short	0x0a80


	//----- nvinfo : EIATTR_PARAM_CBANK
	.align		4
        /*0044*/ 	.byte	0x04, 0x0a
        /*0046*/ 	.short	(.L_98 - .L_97)
	.align		4
.L_97:
        /*0048*/ 	.word	index@(.nv.constant0._ZN7cutlass13device_kernelIN5flash11enable_sm90INS1_16FlashAttnFwdSm90INS1_25CollectiveMainloopFwdSm90ILi2EN4cute5tupleIJNS5_1CILi1EEES8_S8_EEENS6_IJNS7_ILi192EEENS7_ILi144EEENS7_ILi96EEEEEELi96ENS_10bfloat16_tEfNS_4arch4Sm90ELb0ELb0ELb0ELb1ELb0ELb1ELb0ELb0ELb1ELb1ELb1ELb0EEENS1_21CollectiveEpilogueFwdINS6_IJSA_SC_SB_EEES9_SE_SG_Li384ELb1ELb1ELb1ELb0EEENS1_36VarlenDynamicPersistentTileSchedulerILi192ELi144ELi384ELi128ELb1ELb1ELb1ELb0ELb1ELb1EEEEEEEEEvNT_6ParamsE)
        /*004c*/ 	.short	0x0380
        /*004e*/ 	.short	0x0a80


	//----- nvinfo : EIATTR_SW_WAR
	.align		4
.L_98:
        /*0050*/ 	.byte	0x04, 0x36
        /*0052*/ 	.short	(.L_100 - .L_99)
.L_99:
        /*0054*/ 	.word	0x00000008
.L_100:


//--------------------- .nv.info._ZN7cutlass13device_kernelIN5flash11enable_sm90INS1_16FlashAttnFwdSm90INS1_25CollectiveMainloopFwdSm90ILi2EN4cute5tupleIJNS5_1CILi1EEES8_S8_EEENS6_IJNS7_ILi192EEENS7_ILi128EEENS7_ILi96EEEEEELi96ENS_10bfloat16_tEfNS_4arch4Sm90ELb0ELb1ELb0ELb0ELb0ELb0ELb0ELb0ELb1ELb1ELb1ELb0EEENS1_21CollectiveEpilogueFwdINS6_IJSA_SC_SB_EEES9_SE_SG_Li384ELb0ELb1ELb1ELb0EEENS1_19SingleTileSchedulerILb0ELb1ELb1ELi192EEEEEEEEEvNT_6ParamsE --------------------------
	.section	.nv.info._ZN7cutlass13device_kernelIN5flash11enable_sm90INS1_16FlashAttnFwdSm90INS1_25CollectiveMainloopFwdSm90ILi2EN4cute5tupleIJNS5_1CILi1EEES8_S8_EEENS6_IJNS7_ILi192EEENS7_ILi128EEENS7_ILi96EEEEEELi96ENS_10bfloat16_tEfNS_4arch4Sm90ELb0ELb1ELb0ELb0ELb0ELb0ELb0ELb0ELb1ELb1ELb1ELb0EEENS1_21CollectiveEpilogueFwdINS6_IJSA_SC_SB_EEES9_SE_SG_Li384ELb0ELb1ELb1ELb0EEENS1_19SingleTileSchedulerILb0ELb1ELb1ELi192EEEEEEEEEvNT_6ParamsE,"",@"SHT_CUDA_INFO"
	.sectionflags	@""
	.align	4


	//----- nvinfo : EIATTR_CUDA_API_VERSION
	.align		4
        /*0000*/ 	.byte	0x04, 0x37
        /*0002*/ 	.short	(.L_102 - .L_101)
.L_101:
        /*0004*/ 	.word	0x00000082


	//----- nvinfo : EIATTR_KPARAM_INFO
	.align		4
.L_102:
        /*0008*/ 	.byte	0x04, 0x17
        /*000a*/ 	.short	(.L_104 - .L_103)
.L_103:
        /*000c*/ 	.word	0x00000000
        /*0010*/ 	.short	0x0000
        /*0012*/ 	.short	0x0000
        /*0014*/ 	.byte	0x00, 0xf0, 0x01, 0x28


	//----- nvinfo : EIATTR_SPARSE_MMA_MASK
	.align		4
.L_104:
        /*0018*/ 	.byte	0x03, 0x50
        /*001a*/ 	.short	0x0000


	//----- nvinfo : EIATTR_MAXREG_COUNT
	.align		4
        /*001c*/ 	.byte	0x03, 0x1b
        /*001e*/ 	.short	0x0080


	//----- nvinfo : EIATTR_MERCURY_ISA_VERSION
	.align		4
        /*0020*/ 	.byte	0x03, 0x5f
        /*0022*/ 	.short	0x0101


	//----- nvinfo : EIATTR_VRC_CTA_INIT_COUNT
	.align		4
        /*0024*/ 	.byte	0x02, 0x4a
	.zero		1
	.zero		1


	//----- nvinfo : EIATTR_EXIT_INSTR_OFFSETS
	.align		4
        /*0028*/ 	.byte	0x04, 0x1c
        /*002a*/ 	.short	(.L_106 - .L_105)


	//   ....[0]....
.L_105:
        /*002c*/ 	.word	0x00000010


	//----- nvinfo : EIATTR_MAX_THREADS
	.align		4
.L_106:
        /*0030*/ 	.byte	0x04, 0x05
        /*0032*/ 	.short	(.L_108 - .L_107)
.L_107:
        /*0034*/ 	.word	0x00000200
        /*0038*/ 	.word	0x00000001
        /*003c*/ 	.word	0x00000001


	//----- nvinfo : EIATTR_CBANK_PARAM_SIZE
	.align		4
.L_108:
        /*0040*/ 	.byte	0x03, 0x19
        /*0042*/ 	.short	0x0a00


	//----- nvinfo : EIATTR_PARAM_CBANK
	.align		4
        /*0044*/ 	.byte	0x04, 0x0a
        /*0046*/ 	.short	(.L_110 - .L_109)
	.align		4
.L_109:
        /*0048*/ 	.word	index@(.nv.constant0._ZN7cutlass13device_kernelIN5flash11enable_sm90INS1_16FlashAttnFwdSm90INS1_25CollectiveMainloopFwdSm90ILi2EN4cute5tupleIJNS5_1CILi1EEES8_S8_EEENS6_IJNS7_ILi192EEENS7_ILi128EEENS7_ILi96EEEEEELi96ENS_10bfloat16_tEfNS_4arch4Sm90ELb0ELb1ELb0ELb0ELb0ELb0ELb0ELb0ELb1ELb1ELb1ELb0EEENS1_21CollectiveEpilogueFwdINS6_IJSA_SC_SB_EEES9_SE_SG_Li384ELb0ELb1ELb1ELb0EEENS1_19SingleTileSchedulerILb0ELb1ELb1ELi192EEEEEEEEEvNT_6ParamsE)
        /*004c*/ 	.short	0x0380
        /*004e*/ 	.short	0x0a00


	//----- nvinfo : EIATTR_SW_WAR
	.align		4
.L_110:
        /*0050*/ 	.byte	0x04, 0x36
        /*0052*/ 	.short	(.L_112 - .L_111)
.L_111:
        /*0054*/ 	.word	0x00000008
.L_112:


//--------------------- .nv.info._ZN7cutlass13device_kernelIN5flash11enable_sm90INS1_16FlashAttnFwdSm90INS1_25CollectiveMainloopFwdSm90ILi2EN4cute5tupleIJNS5_1CILi1EEES8_S8_EEENS6_IJNS7_ILi192EEENS7_ILi128EEENS7_ILi96EEEEEELi96ENS_10bfloat16_tEfNS_4arch4Sm90ELb0ELb1ELb0ELb1ELb0ELb0ELb0ELb0ELb1ELb1ELb1ELb0EEENS1_21CollectiveEpilogueFwdINS6_IJSA_SC_SB_EEES9_SE_SG_Li384ELb1ELb1ELb1ELb0EEENS1_36VarlenDynamicPersistentTileSchedulerILi192ELi128ELi384ELi128ELb1ELb1ELb1ELb1ELb0ELb1EEEEEEEEEvNT_6ParamsE --------------------------
	.section	.nv.info._ZN7cutlass13device_kernelIN5flash11enable_sm90INS1_16FlashAttnFwdSm90INS1_25CollectiveMainloopFwdSm90ILi2EN4cute5tupleIJNS5_1CILi1EEES8_S8_EEENS6_IJNS7_ILi192EEENS7_ILi128EEENS7_ILi96EEEEEELi96ENS_10bfloat16_tEfNS_4arch4Sm90ELb0ELb1ELb0ELb1ELb0ELb0ELb0ELb0ELb1ELb1ELb1ELb0EEENS1_21CollectiveEpilogueFwdINS6_IJSA_SC_SB_EEES9_SE_SG_Li384ELb1ELb1ELb1ELb0EEENS1_36VarlenDynamicPersistentTileSchedulerILi192ELi128ELi384ELi128ELb1ELb1ELb1ELb1ELb0ELb1EEEEEEEEEvNT_6ParamsE,"",@"SHT_CUDA_INFO"
	.sectionflags	@""
	.align	4


	//----- nvinfo : EIATTR_CUDA_API_VERSION
	.align		4
        /*0000*/ 	.byte	0x04, 0x37
        /*0002*/ 	.short	(.L_114 - .L_113)
.L_113:
        /*0004*/ 	.word	0x00000082


	//----- nvinfo : EIATTR_KPARAM_INFO
	.align		4
.L_114:
        /*0008*/ 	.byte	0x04, 0x17
        /*000a*/ 	.short	(.L_116 - .L_115)
.L_115:
        /*000c*/ 	.word	0x00000000
        /*0010*/ 	.short	0x0000
        /*0012*/ 	.short	0x0000
        /*0014*/ 	.byte	0x00, 0xf0, 0x01, 0x2a


	//----- nvinfo : EIATTR_SPARSE_MMA_MASK
	.align		4
.L_116:
        /*0018*/ 	.byte	0x03, 0x50
        /*001a*/ 	.short	0x0000


	//----- nvinfo : EIATTR_MAXREG_COUNT
	.align		4
        /*001c*/ 	.byte	0x03, 0x1b
        /*001e*/ 	.short	0x0080


	//----- nvinfo : EIATTR_MERCURY_ISA_VERSION
	.align		4
        /*0020*/ 	.byte	0x03, 0x5f
        /*0022*/ 	.short	0x0101


	//----- nvinfo : EIATTR_VRC_CTA_INIT_COUNT
	.align		4
        /*0024*/ 	.byte	0x02, 0x4a
	.zero		1
	.zero		1


	//----- nvinfo : EIATTR_EXIT_INSTR_OFFSETS
	.align		4
        /*0028*/ 	.byte	0x04, 0x1c
        /*002a*/ 	.short	(.L_118 - .L_117)


	//   ....[0]....
.L_117:
        /*002c*/ 	.word	0x00000010


	//----- nvinfo : EIATTR_MAX_THREADS
	.align		4
.L_118:
        /*0030*/ 	.byte	0x04, 0x05
        /*0032*/ 	.short	(.L_120 - .L_119)
.L_119:
        /*0034*/ 	.word	0x00000200
        /*0038*/ 	.word	0x00000001
        /*003c*/ 	.word	0x00000001


	//----- nvinfo : EIATTR_CBANK_PARAM_SIZE
	.align		4
.L_120:
        /*0040*/ 	.byte	0x03, 0x19
        /*0042*/ 	.short	0x0a80


	//----- nvinfo : EIATTR_PARAM_CBANK
	.align		4
        /*0044*/ 	.byte	0x04, 0x0a
        /*0046*/ 	.short	(.L_122 - .L_121)
	.align		4
.L_121:
        /*0048*/ 	.word	index@(.nv.constant0._ZN7cutlass13device_kernelIN5flash11enable_sm90INS1_16FlashAttnFwdSm90INS1_25CollectiveMainloopFwdSm90ILi2EN4cute5tupleIJNS5_1CILi1EEES8_S8_EEENS6_IJNS7_ILi192EEENS7_ILi128EEENS7_ILi96EEEEEELi96ENS_10bfloat16_tEfNS_4arch4Sm90ELb0ELb1ELb0ELb1ELb0ELb0ELb0ELb0ELb1ELb1ELb1ELb0EEENS1_21CollectiveEpilogueFwdINS6_IJSA_SC_SB_EEES9_SE_SG_Li384ELb1ELb1ELb1ELb0EEENS1_36VarlenDynamicPersistentTileSchedulerILi192ELi128ELi384ELi128ELb1ELb1ELb1ELb1ELb0ELb1EEEEEEEEEvNT_6ParamsE)
        /*004c*/ 	.short	0x0380
        /*004e*/ 	.short	0x0a80


	//----- nvinfo : EIATTR_SW_WAR
	.align		4
.L_122:
        /*0050*/ 	.byte	0x04, 0x36
        /*0052*/ 	.short	(.L_124 - .L_123)
.L_123:
        /*0054*/ 	.word	0x00000008
.L_124:


//--------------------- .nv.info._ZN7cutlass13device_kernelIN5flash11enable_sm90INS1_16FlashAttnFwdSm90INS1_25CollectiveMainloopFwdSm90ILi2EN4cute5tupleIJNS5_1CILi1EEES8_S8_EEENS6_IJNS7_ILi192EEENS7_ILi128EEENS7_ILi96EEEEEELi96ENS_10bfloat16_tEfNS_4arch4Sm90ELb0ELb1ELb0ELb1ELb0ELb1ELb0ELb0ELb1ELb1ELb1ELb0EEENS1_21CollectiveEpilogueFwdINS6_IJSA_SC_SB_EEES9_SE_SG_Li384ELb1ELb1ELb1ELb0EEENS1_36VarlenDynamicPersistentTileSchedulerILi192ELi128ELi384ELi128ELb1ELb1ELb1ELb1ELb0ELb1EEEEEEEEEvNT_6ParamsE --------------------------
	.section	.nv.info._ZN7cutlass13device_kernelIN5flash11enable_sm90INS1_16FlashAttnFwdSm90INS1_25CollectiveMainloopFwdSm90ILi2EN4cute5tupleIJNS5_1CILi1EEES8_S8_EEENS6_IJNS7_ILi192EEENS7_ILi128EEENS7_ILi96EEEEEELi96ENS_10bfloat16_tEfNS_4arch4Sm90ELb0ELb1ELb0ELb1ELb0ELb1ELb0ELb0ELb1ELb1ELb1ELb0EEENS1_21CollectiveEpilogueFwdINS6_IJSA_SC_SB_EEES9_SE_SG_Li384ELb1ELb1ELb1ELb0EEENS1_36VarlenDynamicPersistentTileSchedulerILi192ELi128ELi384ELi128ELb1ELb1ELb1ELb1ELb0ELb1EEEEEEEEEvNT_6ParamsE,"",@"SHT_CUDA_INFO"
	.sectionflags	@""
	.align	4


	//----- nvinfo : EIATTR_CUDA_API_VERSION
	.align		4
        /*0000*/ 	.byte	0x04, 0x37
        /*0002*/ 	.short	(.L_126 - .L_125)
.L_125:
        /*0004*/ 	.word	0x00000082


	//----- nvinfo : EIATTR_KPARAM_INFO
	.align		4
.L_126:
        /*0008*/ 	.byte	0x04, 0x17
        /*000a*/ 	.short	(.L_128 - .L_127)
.L_127:
        /*000c*/ 	.word	0x00000000
        /*0010*/ 	.short	0x0000
        /*0012*/ 	.short	0x0000
        /*0014*/ 	.byte	0x00, 0xf0, 0x01, 0x2a


	//----- nvinfo : EIATTR_SPARSE_MMA_MASK
	.align		4
.L_128:
        /*0018*/ 	.byte	0x03, 0x50
        /*001a*/ 	.short	0x0000


	//----- nvinfo : EIATTR_MAXREG_COUNT
	.align		4
        /*001c*/ 	.byte	0x03, 0x1b
        /*001e*/ 	.short	0x0080


	//----- nvinfo : EIATTR_MERCURY_ISA_VERSION
	.align		4
        /*0020*/ 	.byte	0x03, 0x5f
        /*0022*/ 	.short	0x0101


	//----- nvinfo : EIATTR_VRC_CTA_INIT_COUNT
	.align		4
        /*0024*/ 	.byte	0x02, 0x4a
	.zero		1
	.zero		1


	//----- nvinfo : EIATTR_EXIT_INSTR_OFFSETS
	.align		4
        /*0028*/ 	.byte	0x04, 0x1c
        /*002a*/ 	.short	(.L_130 - .L_129)


	//   ....[0]....
.L_129:
        /*002c*/ 	.word	0x00000010


	//----- nvinfo : EIATTR_MAX_THREADS
	.align		4
.L_130:
        /*0030*/ 	.byte	0x04, 0x05
        /*0032*/ 	.short	(.L_132 - .L_131)
.L_131:
        /*0034*/ 	.word	0x00000200
        /*0038*/ 	.word	0x00000001
        /*003c*/ 	.word	0x00000001


	//----- nvinfo : EIATTR_CBANK_PARAM_SIZE
	.align		4
.L_132:
        /*0040*/ 	.byte	0x03, 0x19
        /*0042*/ 	.short	0x0a80


	//----- nvinfo : EIATTR_PARAM_CBANK
	.align		4
        /*0044*/ 	.byte	0x04, 0x0a
        /*0046*/ 	.short	(.L_134 - .L_133)
	.align		4
.L_133:
        /*0048*/ 	.word	index@(.nv.constant0._ZN7cutlass13device_kernelIN5flash11enable_sm90INS1_16FlashAttnFwdSm90INS1_25CollectiveMainloopFwdSm90ILi2EN4cute5tupleIJNS5_1CILi1EEES8_S8_EEENS6_IJNS7_ILi192EEENS7_ILi128EEENS7_ILi96EEEEEELi96ENS_10bfloat16_tEfNS_4arch4Sm90ELb0ELb1ELb0ELb1ELb0ELb1ELb0ELb0ELb1ELb1ELb1ELb0EEENS1_21CollectiveEpilogueFwdINS6_IJSA_SC_SB_EEES9_SE_SG_Li384ELb1ELb1ELb1ELb0EEENS1_36VarlenDynamicPersistentTileSchedulerILi192ELi128ELi384ELi128ELb1ELb1ELb1ELb1ELb0ELb1EEEEEEEEEvNT_6ParamsE)
        /*004c*/ 	.short	0x0380
        /*004e*/ 	.short	0x0a80


	//----- nvinfo : EIATTR_SW_WAR
	.align		4
.L_134:
        /*0050*/ 	.byte	0x04, 0x36
        /*0052*/ 	.short	(.L_136 - .L_135)
.L_135:
        /*0054*/ 	.word	0x00000008
.L_136:


//--------------------- .nv.info._ZN7cutlass13device_kernelIN5flash11enable_sm90INS1_16FlashAttnFwdSm90INS1_25CollectiveMainloopFwdSm90ILi2EN4cute5tupleIJNS5_1CILi1EEES8_S8_EEENS6_IJNS7_ILi192EEENS7_ILi144EEENS7_ILi96EEEEEELi96ENS_10bfloat16_tEfNS_4arch4Sm90ELb1ELb0ELb0ELb0ELb0ELb0ELb0ELb0ELb1ELb1ELb1ELb0EEENS1_21CollectiveEpilogueFwdINS6_IJSA_SC_SB_EEES9_SE_SG_Li384ELb0ELb1ELb1ELb0EEENS1_19SingleTileSchedulerILb0ELb1ELb1ELi192EEEEEEEEEvNT_6ParamsE --------------------------
	.section	.nv.info._ZN7cutlass13device_kernelIN5flash11enable_sm90INS1_16FlashAttnFwdSm90INS1_25CollectiveMainloopFwdSm90ILi2EN4cute5tupleIJNS5_1CILi1EEES8_S8_EEENS6_IJNS7_ILi192EEENS7_ILi144EEENS7_ILi96EEEEEELi96ENS_10bfloat16_tEfNS_4arch4Sm90ELb1ELb0ELb0ELb0ELb0ELb0ELb0ELb0ELb1ELb1ELb1ELb0EEENS1_21CollectiveEpilogueFwdINS6_IJSA_SC_SB_EEES9_SE_SG_Li384ELb0ELb1ELb1ELb0EEENS1_19SingleTileSchedulerILb0ELb1ELb1ELi192EEEEEEEEEvNT_6ParamsE,"",@"SHT_CUDA_INFO"
	.sectionflags	@""
	.align	4


	//----- nvinfo : EIATTR_CUDA_API_VERSION
	.align		4
        /*0000*/ 	.byte	0x04, 0x37
        /*0002*/ 	.short	(.L_138 - .L_137)
.L_137:
        /*0004*/ 	.word	0x00000082


	//----- nvinfo : EIATTR_KPARAM_INFO
	.align		4
.L_138:
        /*0008*/ 	.byte	0x04, 0x17
        /*000a*/ 	.short	(.L_140 - .L_139)
.L_139:
        /*000c*/ 	.word	0x00000000
        /*0010*/ 	.short	0x0000
        /*0012*/ 	.short	0x0000
        /*0014*/ 	.byte	0x00, 0xf0, 0x01, 0x28


	//----- nvinfo : EIATTR_SPARSE_MMA_MASK
	.align		4
.L_140:
        /*0018*/ 	.byte	0x03, 0x50
        /*001a*/ 	.short	0x0000


	//----- nvinfo : EIATTR_MAXREG_COUNT
	.align		4
        /*001c*/ 	.byte	0x03, 0x1b
        /*001e*/ 	.short	0x0080


	//----- nvinfo : EIATTR_MERCURY_ISA_VERSION
	.align		4
        /*0020*/ 	.byte	0x03, 0x5f
        /*0022*/ 	.short	0x0101


	//----- nvinfo : EIATTR_VRC_CTA_INIT_COUNT
	.align		4
        /*0024*/ 	.byte	0x02, 0x4a
	.zero		1
	.zero		1


	//----- nvinfo : EIATTR_EXIT_INSTR_OFFSETS
	.align		4
        /*0028*/ 	.byte	0x04, 0x1c
        /*002a*/ 	.short	(.L_142 - .L_141)


	//   ....[0]....
.L_141:
        /*002c*/ 	.word	0x00000010


	//----- nvinfo : EIATTR_MAX_THREADS
	.align		4
.L_142:
        /*0030*/ 	.byte	0x04, 0x05
        /*0032*/ 	.short	(.L_144 - .L_143)
.L_143:
        /*0034*/ 	.word	0x00000200
        /*0038*/ 	.word	0x00000001
        /*003c*/ 	.word	0x00000001


	//----- nvinfo : EIATTR_CBANK_PARAM_SIZE
	.align		4
.L_144:
        /*0040*/ 	.byte	0x03, 0x19
        /*0042*/ 	.short	0x0a00


	//----- nvinfo : EIATTR_PARAM_CBANK
	.align		4
        /*0044*/ 	.byte	0x04, 0x0a
        /*0046*/ 	.short	(.L_146 - .L_145)
	.align		4
.L_145:
        /*0048*/ 	.word	index@(.nv.constant0._ZN7cutlass13device_kernelIN5flash11enable_sm90INS1_16FlashAttnFwdSm90INS1_25CollectiveMainloopFwdSm90ILi2EN4cute5tupleIJNS5_1CILi1EEES8_S8_EEENS6_IJNS7_ILi192EEENS7_ILi144EEENS7_ILi96EEEEEELi96ENS_10bfloat16_tEfNS_4arch4Sm90ELb1ELb0ELb0ELb0ELb0ELb0ELb0ELb0ELb1ELb1ELb1ELb0EEENS1_21CollectiveEpilogueFwdINS6_IJSA_SC_SB_EEES9_SE_SG_Li384ELb0ELb1ELb1ELb0EEENS1_19SingleTileSchedulerILb0ELb1ELb1ELi192EEEEEEEEEvNT_6ParamsE)
        /*004c*/ 	.short	0x0380
        /*004e*/ 	.short	0x0a00


	//----- nvinfo : EIATTR_SW_WAR
	.align		4
.L_146:
        /*0050*/ 	.byte	0x04, 0x36
        /*0052*/ 	.short	(.L_148 - .L_147)
.L_147:
        /*0054*/ 	.word	0x00000008
.L_148:


//--------------------- .nv.info._ZN7cutlass13device_kernelIN5flash11enable_sm90INS1_16FlashAttnFwdSm90INS1_25CollectiveMainloopFwdSm90ILi2EN4cute5tupleIJNS5_1CILi1EEES8_S8_EEENS6_IJNS7_ILi192EEENS7_ILi144EEENS7_ILi96EEEEEELi96ENS_10bfloat16_tEfNS_4arch4Sm90ELb1ELb0ELb0ELb1ELb0ELb0ELb0ELb0ELb1ELb1ELb1ELb0EEENS1_21CollectiveEpilogueFwdINS6_IJSA_SC_SB_EEES9_SE_SG_Li384ELb1ELb1ELb1ELb0EEENS1_36VarlenDynamicPersistentTileSchedulerILi192ELi144ELi384ELi128ELb1ELb1ELb1ELb1ELb1ELb1EEEEEEEEEvNT_6ParamsE --------------------------
	.section	.nv.info._ZN7cutlass13device_kernelIN5flash11enable_sm90INS1_16FlashAttnFwdSm90INS1_25CollectiveMainloopFwdSm90ILi2EN4cute5tupleIJNS5_1CILi1EEES8_S8_EEENS6_IJNS7_ILi192EEENS7_ILi144EEENS7_ILi96EEEEEELi96ENS_10bfloat16_tEfNS_4arch4Sm90ELb1ELb0ELb0ELb1ELb0ELb0ELb0ELb0ELb1ELb1ELb1ELb0EEENS1_21CollectiveEpilogueFwdINS6_IJSA_SC_SB_EEES9_SE_SG_Li384ELb1ELb1ELb1ELb0EEENS1_36VarlenDynamicPersistentTileSchedulerILi192ELi144ELi384ELi128ELb1ELb1ELb1ELb1ELb1ELb1EEEEEEEEEvNT_6ParamsE,"",@"SHT_CUDA_INFO"
	.sectionflags	@""
	.align	4


	//----- nvinfo : EIATTR_CUDA_API_VERSION
	.align		4
        /*0000*/ 	.byte	0x04, 0x37
        /*0002*/ 	.short	(.L_150 - .L_149)
.L_149:
        /*0004*/ 	.word	0x00000082


	//----- nvinfo : EIATTR_KPARAM_INFO
	.align		4
.L_150:
        /*0008*/ 	.byte	0x04, 0x17
        /*000a*/ 	.short	(.L_152 - .L_151)
.L_151:
        /*000c*/ 	.word	0x00000000
        /*0010*/ 	.short	0x0000
        /*0012*/ 	.short	0x0000
        /*0014*/ 	.byte	0x00, 0xf0, 0x01, 0x2a


	//----- nvinfo : EIATTR_SPARSE_MMA_MASK
	.align		4
.L_152:
        /*0018*/ 	.byte	0x03, 0x50
        /*001a*/ 	.short	0x0000


	//----- nvinfo : EIATTR_MAXREG_COUNT
	.align		4
        /*001c*/ 	.byte	0x03, 0x1b
        /*001e*/ 	.short	0x0080


	//----- nvinfo : EIATTR_MERCURY_ISA_VERSION
	.align		4
        /*0020*/ 	.byte	0x03, 0x5f
        /*0022*/ 	.short	0x0101


	//----- nvinfo : EIATTR_VRC_CTA_INIT_COUNT
	.align		4
        /*0024*/ 	.byte	0x02, 0x4a
	.zero		1
	.zero		1


	//----- nvinfo : EIATTR_EXIT_INSTR_OFFSETS
	.align		4
        /*0028*/ 	.byte	0x04, 0x1c
        /*002a*/ 	.short	(.L_154 - .L_153)


	//   ....[0]....
.L_153:
        /*002c*/ 	.word	0x00000010


	//----- nvinfo : EIATTR_MAX_THREADS
	.align		4
.L_154:
        /*0030*/ 	.byte	0x04, 0x05
        /*0032*/ 	.short	(.L_156 - .L_155)
.L_155:
        /*0034*/ 	.word	0x00000200
        /*0038*/ 	.word	0x00000001
        /*003c*/ 	.word	0x00000001


	//----- nvinfo : EIATTR_CBANK_PARAM_SIZE
	.align		4
.L_156:
        /*0040*/ 	.byte	0x03, 0x19
        /*0042*/ 	.short	0x0a80


	//----- nvinfo : EIATTR_PARAM_CBANK
	.align		4
        /*0044*/ 	.byte	0x04, 0x0a
        /*0046*/ 	.short	(.L_158 - .L_157)
	.align		4
.L_157:
        /*0048*/ 	.word	index@(.nv.constant0._ZN7cutlass13device_kernelIN5flash11enable_sm90INS1_16FlashAttnFwdSm90INS1_25CollectiveMainloopFwdSm90ILi2EN4cute5tupleIJNS5_1CILi1EEES8_S8_EEENS6_IJNS7_ILi192EEENS7_ILi144EEENS7_ILi96EEEEEELi96ENS_10bfloat16_tEfNS_4arch4Sm90ELb1ELb0ELb0ELb1ELb0ELb0ELb0ELb0ELb1ELb1ELb1ELb0EEENS1_21CollectiveEpilogueFwdINS6_IJSA_SC_SB_EEES9_SE_SG_Li384ELb1ELb1ELb1ELb0EEENS1_36VarlenDynamicPersistentTileSchedulerILi192ELi144ELi384ELi128ELb1ELb1ELb1ELb1ELb1ELb1EEEEEEEEEvNT_6ParamsE)
        /*004c*/ 	.short	0x0380
        /*004e*/ 	.short	0x0a80


	//----- nvinfo : EIATTR_SW_WAR
	.align		4
.L_158:
        /*0050*/ 	.byte	0x04, 0x36
        /*0052*/ 	.short	(.L_160 - .L_159)
.L_159:
        /*0054*/ 	.word	0x00000008
.L_160:


//--------------------- .nv.info._ZN7cutlass13device_kernelIN5flash11enable_sm90INS1_16FlashAttnFwdSm90INS1_25CollectiveMainloopFwdSm90ILi2EN4cute5tupleIJNS5_1CILi1EEES8_S8_EEENS6_IJNS7_ILi192EEENS7_ILi144EEENS7_ILi96EEEEEELi96ENS_10bfloat16_tEfNS_4arch4Sm90ELb1ELb0ELb0ELb1ELb0ELb1ELb0ELb0ELb1ELb1ELb1ELb0EEENS1_21CollectiveEpilogueFwdINS6_IJSA_SC_SB_EEES9_SE_SG_Li384ELb1ELb1ELb1ELb0EEENS1_36VarlenDynamicPersistentTileSchedulerILi192ELi144ELi384ELi128ELb1ELb1ELb1ELb1ELb1ELb1EEEEEEEEEvNT_6ParamsE --------------------------
	.section	.nv.info._ZN7cutlass13device_kernelIN5flash11enable_sm90INS1_16FlashAttnFwdSm90INS1_25CollectiveMainloopFwdSm90ILi2EN4cute5tupleIJNS5_1CILi1EEES8_S8_EEENS6_IJNS7_ILi192EEENS7_ILi144EEENS7_ILi96EEEEEELi96ENS_10bfloat16_tEfNS_4arch4Sm90ELb1ELb0ELb0ELb1ELb0ELb1ELb0ELb0ELb1ELb1ELb1ELb0EEENS1_21CollectiveEpilogueFwdINS6_IJSA_SC_SB_EEES9_SE_SG_Li384ELb1ELb1ELb1ELb0EEENS1_36VarlenDynamicPersistentTileSchedulerILi192ELi144ELi384ELi128ELb1ELb1ELb1ELb1ELb1ELb1EEEEEEEEEvNT_6ParamsE,"",@"SHT_CUDA_INFO"
	.sectionflags	@""
	.align	4


	//----- nvinfo : EIATTR_CUDA_API_VERSION
	.align		4
        /*0000*/ 	.byte	0x04, 0x37
        /*0002*/ 	.short	(.L_162 - .L_161)
.L_161:
        /*0004*/ 	.word	0x00000082


	//----- nvinfo : EIATTR_KPARAM_INFO
	.align		4
.L_162:
        /*0008*/ 	.byte	0x04, 0x17
        /*000a*/ 	.short	(.L_164 - .L_163)
.L_163:
        /*000c*/ 	.word	0x00000000
        /*0010*/ 	.short	0x0000
        /*0012*/ 	.short	0x0000
        /*0014*/ 	.byte	0x00, 0xf0, 0x01, 0x2a


	//----- nvinfo : EIATTR_SPARSE_MMA_MASK
	.align		4
.L_164:
        /*0018*/ 	.byte	0x03, 0x50
        /*001a*/ 	.short	0x0000


	//----- nvinfo : EIATTR_MAXREG_COUNT
	.align		4
        /*001c*/ 	.byte	0x03, 0x1b
        /*001e*/ 	.short	0x0080


	//----- nvinfo : EIATTR_MERCURY_ISA_VERSION
	.align		4
        /*0020*/ 	.byte	0x03, 0x5f
        /*0022*/ 	.short	0x0101


	//----- nvinfo : EIATTR_VRC_CTA_INIT_COUNT
	.align		4
        /*0024*/ 	.byte	0x02, 0x4a
	.zero		1
	.zero		1


	//----- nvinfo : EIATTR_EXIT_INSTR_OFFSETS
	.align		4
        /*0028*/ 	.byte	0x04, 0x1c
        /*002a*/ 	.short	(.L_166 - .L_165)


	//   ....[0]....
.L_165:
        /*002c*/ 	.word	0x00000010


	//----- nvinfo : EIATTR_MAX_THREADS
	.align		4
.L_166:
        /*0030*/ 	.byte	0x04, 0x05
        /*0032*/ 	.short	(.L_168 - .L_167)
.L_167:
        /*0034*/ 	.word	0x00000200
        /*0038*/ 	.word	0x00000001
        /*003c*/ 	.word	0x00000001


	//----- nvinfo : EIATTR_CBANK_PARAM_SIZE
	.align		4
.L_168:
        /*0040*/ 	.byte	0x03, 0x19
        /*0042*/ 	.short	0x0a80


	//----- nvinfo : EIATTR_PARAM_CBANK
	.align		4
        /*0044*/ 	.byte	0x04, 0x0a
        /*0046*/ 	.short	(.L_170 - .L_169)
	.align		4
.L_169:
        /*0048*/ 	.word	index@(.nv.constant0._ZN7cutlass13device_kernelIN5flash11enable_sm90INS1_16FlashAttnFwdSm90INS1_25CollectiveMainloopFwdSm90ILi2EN4cute5tupleIJNS5_1CILi1EEES8_S8_EEENS6_IJNS7_ILi192EEENS7_ILi144EEENS7_ILi96EEEEEELi96ENS_10bfloat16_tEfNS_4arch4Sm90ELb1ELb0ELb0ELb1ELb0ELb1ELb0ELb0ELb1ELb1ELb1ELb0EEENS1_21CollectiveEpilogueFwdINS6_IJSA_SC_SB_EEES9_SE_SG_Li384ELb1ELb1ELb1ELb0EEENS1_36VarlenDynamicPersistentTileSchedulerILi192ELi144ELi384ELi128ELb1ELb1ELb1ELb1ELb1ELb1EEEEEEEEEvNT_6ParamsE)
        /*004c*/ 	.short	0x0380
        /*004e*/ 	.short	0x0a80


	//----- nvinfo : EIATTR_SW_WAR
	.align		4
.L_170:
        /*0050*/ 	.byte	0x04, 0x36
        /*0052*/ 	.short	(.L_172 - .L_171)
.L_171:
        /*0054*/ 	.word	0x00000008
.L_172:


//--------------------- .nv.callgraph             --------------------------
	.section	.nv.callgraph,"",@"SHT_CUDA_CALLGRAPH"
	.align	4
	.sectionentsize	8
	.align		4
        /*0000*/ 	.word	0x00000000
	.align		4
        /*0004*/ 	.word	0xffffffff
	.align		4
        /*0008*/ 	.word	0x00000000
	.align		4
        /*000c*/ 	.word	0xfffffffe
	.align		4
        /*0010*/ 	.word	0x00000000
	.align		4
        /*0014*/ 	.word	0xfffffffd
	.align		4
        /*0018*/ 	.word	0x00000000
	.align		4
        /*001c*/ 	.word	0xfffffffc


//--------------------- .nv.constant4             --------------------------
	.section	.nv.constant4,"a",@progbits
	.align	8
	.align		8
.nv.constant4:
        /*0000*/ 	.dword	_ZN71_INTERNAL_dade0eba_35_flash_fwd_hdim96_bf16_split_sm90_cu_ceb34e2a_39714cuda3std3__45__cpo5beginE
	.align		8
        /*0008*/ 	.dword	_ZN71_INTERNAL_dade0eba_35_flash_fwd_hdim96_bf16_split_sm90_cu_ceb34e2a_39714cuda3std3__45__cpo3endE
	.align		8
        /*0010*/ 	.dword	_ZN71_INTERNAL_dade0eba_35_flash_fwd_hdim96_bf16_split_sm90_cu_ceb34e2a_39714cuda3std3__45__cpo6cbeginE
	.align		8
        /*0018*/ 	.dword	_ZN71_INTERNAL_dade0eba_35_flash_fwd_hdim96_bf16_split_sm90_cu_ceb34e2a_39714cuda3std3__45__cpo4cendE
	.align		8
        /*0020*/ 	.dword	_ZN71_INTERNAL_dade0eba_35_flash_fwd_hdim96_bf16_split_sm90_cu_ceb34e2a_39714cuda3std3__473_GLOBAL__N__dade0eba_35_flash_fwd_hdim96_bf16_split_sm90_cu_ceb34e2a_39716ignoreE
	.align		8
        /*0028*/ 	.dword	_ZN71_INTERNAL_dade0eba_35_flash_fwd_hdim96_bf16_split_sm90_cu_ceb34e2a_39714cuda3std3__419piecewise_constructE
	.align		8
        /*0030*/ 	.dword	_ZN71_INTERNAL_dade0eba_35_flash_fwd_hdim96_bf16_split_sm90_cu_ceb34e2a_39714cuda3std3__48in_placeE
	.align		8
        /*0038*/ 	.dword	_ZN71_INTERNAL_dade0eba_35_flash_fwd_hdim96_bf16_split_sm90_cu_ceb34e2a_39714cuda3std6ranges3__45__cpo4swapE
	.align		8
        /*0040*/ 	.dword	_ZN71_INTERNAL_dade0eba_35_flash_fwd_hdim96_bf16_split_sm90_cu_ceb34e2a_39714cuda3std6ranges3__45__cpo9iter_moveE
	.align		8
        /*0048*/ 	.dword	_ZN71_INTERNAL_dade0eba_35_flash_fwd_hdim96_bf16_split_sm90_cu_ceb34e2a_39714cute7productE
	.align		8
        /*0050*/ 	.dword	_ZN71_INTERNAL_dade0eba_35_flash_fwd_hdim96_bf16_split_sm90_cu_ceb34e2a_39714cute1_E


//--------------------- .text._ZN7cutlass13device_kernelIN5flash11enable_sm90INS1_16FlashAttnFwdSm90INS1_25CollectiveMainloopFwdSm90ILi2EN4cute5tupleIJNS5_1CILi1EEES8_S8_EEENS6_IJNS7_ILi192EEENS7_ILi144EEENS7_ILi96EEEEEELi96ENS_10bfloat16_tEfNS_4arch4Sm90ELb0ELb0ELb0ELb0ELb0ELb0ELb0ELb0ELb1ELb1ELb1ELb0EEENS1_21CollectiveEpilogueFwdINS6_IJSA_SC_SB_EEES9_SE_SG_Li384ELb0ELb1ELb1ELb0EEENS1_19SingleTileSchedulerILb0ELb1ELb1ELi192EEEEEEEEEvNT_6ParamsE --------------------------
	.section	.text._ZN7cutlass13device_kernelIN5flash11enable_sm90INS1_16FlashAttnFwdSm90INS1_25CollectiveMainloopFwdSm90ILi2EN4cute5tupleIJNS5_1CILi1EEES8_S8_EEENS6_IJNS7_ILi192EEENS7_ILi144EEENS7_ILi96EEEEEELi96ENS_10bfloat16_tEfNS_4arch4Sm90ELb0ELb0ELb0ELb0ELb0ELb0ELb0ELb0ELb1ELb1ELb1ELb0EEENS1_21CollectiveEpilogueFwdINS6_IJSA_SC_SB_EEES9_SE_SG_Li384ELb0ELb1ELb1ELb0EEENS1_19SingleTileSchedulerILb0ELb1ELb1ELi192EEEEEEEEEvNT_6ParamsE,"ax",@progbits
	.align	128
.text._ZN7cutlass13device_kernelIN5flash11enable_sm90INS1_16FlashAttnFwdSm90INS1_25CollectiveMainloopFwdSm90ILi2EN4cute5tupleIJNS5_1CILi1EEES8_S8_EEENS6_IJNS7_ILi192EEENS7_ILi144EEENS7_ILi96EEEEEELi96ENS_10bfloat16_tEfNS_4arch4Sm90ELb0ELb0ELb0ELb0ELb0ELb0ELb0ELb0ELb1ELb1ELb1ELb0EEENS1_21CollectiveEpilogueFwdINS6_IJSA_SC_SB_EEES9_SE_SG_Li384ELb0ELb1ELb1ELb0EEENS1_19SingleTileSchedulerILb0ELb1ELb1ELi192EEEEEEEEEvNT_6ParamsE:
        .type           _ZN7cutlass13device_kernelIN5flash11enable_sm90INS1_16FlashAttnFwdSm90INS1_25CollectiveMainloopFwdSm90ILi2EN4cute5tupleIJNS5_1CILi1EEES8_S8_EEENS6_IJNS7_ILi192EEENS7_ILi144EEENS7_ILi96EEEEEELi96ENS_10bfloat16_tEfNS_4arch4Sm90ELb0ELb0ELb0ELb0ELb0ELb0ELb0ELb0ELb1ELb1ELb1ELb0EEENS1_21CollectiveEpilogueFwdINS6_IJSA_SC_SB_EEES9_SE_SG_Li384ELb0ELb1ELb1ELb0EEENS1_19SingleTileSchedulerILb0ELb1ELb1ELi192EEEEEEEEEvNT_6ParamsE,@function
        .size           _ZN7cutlass13device_kernelIN5flash11enable_sm90INS1_16FlashAttnFwdSm90INS1_25CollectiveMainloopFwdSm90ILi2EN4cute5tupleIJNS5_1CILi1EEES8_S8_EEENS6_IJNS7_ILi192EEENS7_ILi144EEENS7_ILi96EEEEEELi96ENS_10bfloat16_tEfNS_4arch4Sm90ELb0ELb0ELb0ELb0ELb0ELb0ELb0ELb0ELb1ELb1ELb1ELb0EEENS1_21CollectiveEpilogueFwdINS6_IJSA_SC_SB_EEES9_SE_SG_Li384ELb0ELb1ELb1ELb0EEENS1_19SingleTileSchedulerILb0ELb1ELb1ELi192EEEEEEEEEvNT_6ParamsE,(.L_x_9 - _ZN7cutlass13device_kernelIN5flash11enable_sm90INS1_16FlashAttnFwdSm90INS1_25CollectiveMainloopFwdSm90ILi2EN4cute5tupleIJNS5_1CILi1EEES8_S8_EEENS6_IJNS7_ILi192EEENS7_ILi144EEENS7_ILi96EEEEEELi96ENS_10bfloat16_tEfNS_4arch4Sm90ELb0ELb0ELb0ELb0ELb0ELb0ELb0ELb0ELb1ELb1ELb1ELb0EEENS1_21CollectiveEpilogueFwdINS6_IJSA_SC_SB_EEES9_SE_SG_Li384ELb0ELb1ELb1ELb0EEENS1_19SingleTileSchedulerILb0ELb1ELb1ELi192EEEEEEEEEvNT_6ParamsE)
        .other          _ZN7cutlass13device_kernelIN5flash11enable_sm90INS1_16FlashAttnFwdSm90INS1_25CollectiveMainloopFwdSm90ILi2EN4cute5tupleIJNS5_1CILi1EEES8_S8_EEENS6_IJNS7_ILi192EEENS7_ILi144EEENS7_ILi96EEEEEELi96ENS_10bfloat16_tEfNS_4arch4Sm90ELb0ELb0ELb0ELb0ELb0ELb0ELb0ELb0ELb1ELb1ELb1ELb0EEENS1_21CollectiveEpilogueFwdINS6_IJSA_SC_SB_EEES9_SE_SG_Li384ELb0ELb1ELb1ELb0EEENS1_19SingleTileSchedulerILb0ELb1ELb1ELi192EEEEEEEEEvNT_6ParamsE,@"STO_CUDA_ENTRY STV_DEFAULT"
_ZN7cutlass13device_kernelIN5flash11enable_sm90INS1_16FlashAttnFwdSm90INS1_25CollectiveMainloopFwdSm90ILi2EN4cute5tupleIJNS5_1CILi1EEES8_S8_EEENS6_IJNS7_ILi192EEENS7_ILi144EEENS7_ILi96EEEEEELi96ENS_10bfloat16_tEfNS_4arch4Sm90ELb0ELb0ELb0ELb0ELb0ELb0ELb0ELb0ELb1ELb1ELb1ELb0EEENS1_21CollectiveEpilogueFwdINS6_IJSA_SC_SB_EEES9_SE_SG_Li384ELb0ELb1ELb1ELb0EEENS1_19SingleTileSchedulerILb0ELb1ELb1ELi192EEEEEEEEEvNT_6ParamsE:
[----:B------:R-:W-:Y:S01]  /*0000*/  LDC R1, c[0x0][0x37c] ;  /* 0x0000df00ff017b82 */ /* 0x000fe20000000800 */
[----:B------:R-:W-:Y:S05]  /*0010*/  EXIT ;  /* 0x000000000000794d */ /* 0x000fea0003800000 */
.L_x_0:
[----:B------:R-:W-:-:S00]  /*0020*/  BRA `(.L_x_0) ;  /* 0xfffffffc00fc7947 */ /* 0x000fc0000383ffff */
[----:B------:R-:W-:-:S00]  /*0030*/  NOP ;  /* 0x0000000000007918 */ /* 0x000fc00000000000 */
        /* <DEDUP_REMOVED lines=12> */
.L_x_9:


//--------------------- .text._ZN7cutlass13device_kernelIN5flash11enable_sm90INS1_16FlashAttnFwdSm90INS1_25CollectiveMainloopFwdSm90ILi2EN4cute5tupleIJNS5_1CILi1EEES8_S8_EEENS6_IJNS7_ILi192EEENS7_ILi144EEENS7_ILi96EEEEEELi96ENS_10bfloat16_tEfNS_4arch4Sm90ELb0ELb0ELb0ELb1ELb0ELb0ELb0ELb0ELb1ELb1ELb1ELb0EEENS1_21CollectiveEpilogueFwdINS6_IJSA_SC_SB_EEES9_SE_SG_Li384ELb1ELb1ELb1ELb0EEENS1_36VarlenDynamicPersistentTileSchedulerILi192ELi144ELi384ELi128ELb1ELb1ELb1ELb0ELb1ELb1EEEEEEEEEvNT_6ParamsE --------------------------
	.section	.text._ZN7cutlass13device_kernelIN5flash11enable_sm90INS1_16FlashAttnFwdSm90INS1_25CollectiveMainloopFwdSm90ILi2EN4cute5tupleIJNS5_1CILi1EEES8_S8_EEENS6_IJNS7_ILi192EEENS7_ILi144EEENS7_ILi96EEEEEELi96ENS_10bfloat16_tEfNS_4arch4Sm90ELb0ELb0ELb0ELb1ELb0ELb0ELb0ELb0ELb1ELb1ELb1ELb0EEENS1_21CollectiveEpilogueFwdINS6_IJSA_SC_SB_EEES9_SE_SG_Li384ELb1ELb1ELb1ELb0EEENS1_36VarlenDynamicPersistentTileSchedulerILi192ELi144ELi384ELi128ELb1ELb1ELb1ELb0ELb1ELb1EEEEEEEEEvNT_6ParamsE,"ax",@progbits
	.align	128
.text._ZN7cutlass13device_kernelIN5flash11enable_sm90INS1_16FlashAttnFwdSm90INS1_25CollectiveMainloopFwdSm90ILi2EN4cute5tupleIJNS5_1CILi1EEES8_S8_EEENS6_IJNS7_ILi192EEENS7_ILi144EEENS7_ILi96EEEEEELi96ENS_10bfloat16_tEfNS_4arch4Sm90ELb0ELb0ELb0ELb1ELb0ELb0ELb0ELb0ELb1ELb1ELb1ELb0EEENS1_21CollectiveEpilogueFwdINS6_IJSA_SC_SB_EEES9_SE_SG_Li384ELb1ELb1ELb1ELb0EEENS1_36VarlenDynamicPersistentTileSchedulerILi192ELi144ELi384ELi128ELb1ELb1ELb1ELb0ELb1ELb1EEEEEEEEEvNT_6ParamsE:
        .type           _ZN7cutlass13device_kernelIN5flash11enable_sm90INS1_16FlashAttnFwdSm90INS1_25CollectiveMainloopFwdSm90ILi2EN4cute5tupleIJNS5_1CILi1EEES8_S8_EEENS6_IJNS7_ILi192EEENS7_ILi144EEENS7_ILi96EEEEEELi96ENS_10bfloat16_tEfNS_4arch4Sm90ELb0ELb0ELb0ELb1ELb0ELb0ELb0ELb0ELb1ELb1ELb1ELb0EEENS1_21CollectiveEpilogueFwdINS6_IJSA_SC_SB_EEES9_SE_SG_Li384ELb1ELb1ELb1ELb0EEENS1_36VarlenDynamicPersistentTileSchedulerILi192ELi144ELi384ELi128ELb1ELb1ELb1ELb0ELb1ELb1EEEEEEEEEvNT_6ParamsE,@function
        .size           _ZN7cutlass13device_kernelIN5flash11enable_sm90INS1_16FlashAttnFwdSm90INS1_25CollectiveMainloopFwdSm90ILi2EN4cute5tupleIJNS5_1CILi1EEES8_S8_EEENS6_IJNS7_ILi192EEENS7_ILi144EEENS7_ILi96EEEEEELi96ENS_10bfloat16_tEfNS_4arch4Sm90ELb0ELb0ELb0ELb1ELb0ELb0ELb0ELb0ELb1ELb1ELb1ELb0EEENS1_21CollectiveEpilogueFwdINS6_IJSA_SC_SB_EEES9_SE_SG_Li384ELb1ELb1ELb1ELb0EEENS1_36VarlenDynamicPersistentTileSchedulerILi192ELi144ELi384ELi128ELb1ELb1ELb1ELb0ELb1ELb1EEEEEEEEEvNT_6ParamsE,(.L_x_10 - _ZN7cutlass13device_kernelIN5flash11enable_sm90INS1_16FlashAttnFwdSm90INS1_25CollectiveMainloopFwdSm90ILi2EN4cute5tupleIJNS5_1CILi1EEES8_S8_EEENS6_IJNS7_ILi192EEENS7_ILi144EEENS7_ILi96EEEEEELi96ENS_10bfloat16_tEfNS_4arch4Sm90ELb0ELb0ELb0ELb1ELb0ELb0ELb0ELb0ELb1ELb1ELb1ELb0EEENS1_21CollectiveEpilogueFwdINS6_IJSA_SC_SB_EEES9_SE_SG_Li384ELb1ELb1ELb1ELb0EEENS1_36VarlenDynamicPersistentTileSchedulerILi192ELi144ELi384ELi128ELb1ELb1ELb1ELb0ELb1ELb1EEEEEEEEEvNT_6ParamsE)
        .other          _ZN7cutlass13device_kernelIN5flash11enable_sm90INS1_16FlashAttnFwdSm90INS1_25CollectiveMainloopFwdSm90ILi2EN4cute5tupleIJNS5_1CILi1EEES8_S8_EEENS6_IJNS7_ILi192EEENS7_ILi144EEENS7_ILi96EEEEEELi96ENS_10bfloat16_tEfNS_4arch4Sm90ELb0ELb0ELb0ELb1ELb0ELb0ELb0ELb0ELb1ELb1ELb1ELb0EEENS1_21CollectiveEpilogueFwdINS6_IJSA_SC_SB_EEES9_SE_SG_Li384ELb1ELb1ELb1ELb0EEENS1_36VarlenDynamicPersistentTileSchedulerILi192ELi144ELi384ELi128ELb1ELb1ELb1ELb0ELb1ELb1EEEEEEEEEvNT_6ParamsE,@"STO_CUDA_ENTRY STV_DEFAULT"
_ZN7cutlass13device_kernelIN5flash11enable_sm90INS1_16FlashAttnFwdSm90INS1_25CollectiveMainloopFwdSm90ILi2EN4cute5tupleIJNS5_1CILi1EEES8_S8_EEENS6_IJNS7_ILi192EEENS7_ILi144EEENS7_ILi96EEEEEELi96ENS_10bfloat16_tEfNS_4arch4Sm90ELb0ELb0ELb0ELb1ELb0ELb0ELb0ELb0ELb1ELb1ELb1ELb0EEENS1_21CollectiveEpilogueFwdINS6_IJSA_SC_SB_EEES9_SE_SG_Li384ELb1ELb1ELb1ELb0EEENS1_36VarlenDynamicPersistentTileSchedulerILi192ELi144ELi384ELi128ELb1ELb1ELb1ELb0ELb1ELb1EEEEEEEEEvNT_6ParamsE:
[----:B------:R-:W-:Y:S01]  /*0000*/  LDC R1, c[0x0][0x37c] ;  /* 0x0000df00ff017b82 */ /* 0x000fe20000000800 */
[----:B------:R-:W-:Y:S05]  /*0010*/  EXIT ;  /* 0x000000000000794d */ /* 0x000fea0003800000 */
.L_x_1:
        /* <DEDUP_REMOVED lines=14> */
.L_x_10:


//--------------------- .text._ZN7cutlass13device_kernelIN5flash11enable_sm90INS1_16FlashAttnFwdSm90INS1_25CollectiveMainloopFwdSm90ILi2EN4cute5tupleIJNS5_1CILi1EEES8_S8_EEENS6_IJNS7_ILi192EEENS7_ILi144EEENS7_ILi96EEEEEELi96ENS_10bfloat16_tEfNS_4arch4Sm90ELb0ELb0ELb0ELb1ELb0ELb1ELb0ELb0ELb1ELb1ELb1ELb0EEENS1_21CollectiveEpilogueFwdINS6_IJSA_SC_SB_EEES9_SE_SG_Li384ELb1ELb1ELb1ELb0EEENS1_36VarlenDynamicPersistentTileSchedulerILi192ELi144ELi384ELi128ELb1ELb1ELb1ELb0ELb1ELb1EEEEEEEEEvNT_6ParamsE --------------------------
	.section	.text._ZN7cutlass13device_kernelIN5flash11enable_sm90INS1_16FlashAttnFwdSm90INS1_25CollectiveMainloopFwdSm90ILi2EN4cute5tupleIJNS5_1CILi1EEES8_S8_EEENS6_IJNS7_ILi192EEENS7_ILi144EEENS7_ILi96EEEEEELi96ENS_10bfloat16_tEfNS_4arch4Sm90ELb0ELb0ELb0ELb1ELb0ELb1ELb0ELb0ELb1ELb1ELb1ELb0EEENS1_21CollectiveEpilogueFwdINS6_IJSA_SC_SB_EEES9_SE_SG_Li384ELb1ELb1ELb1ELb0EEENS1_36VarlenDynamicPersistentTileSchedulerILi192ELi144ELi384ELi128ELb1ELb1ELb1ELb0ELb1ELb1EEEEEEEEEvNT_6ParamsE,"ax",@progbits
	.align	128
.text._ZN7cutlass13device_kernelIN5flash11enable_sm90INS1_16FlashAttnFwdSm90INS1_25CollectiveMainloopFwdSm90ILi2EN4cute5tupleIJNS5_1CILi1EEES8_S8_EEENS6_IJNS7_ILi192EEENS7_ILi144EEENS7_ILi96EEEEEELi96ENS_10bfloat16_tEfNS_4arch4Sm90ELb0ELb0ELb0ELb1ELb0ELb1ELb0ELb0ELb1ELb1ELb1ELb0EEENS1_21CollectiveEpilogueFwdINS6_IJSA_SC_SB_EEES9_SE_SG_Li384ELb1ELb1ELb1ELb0EEENS1_36VarlenDynamicPersistentTileSchedulerILi192ELi144ELi384ELi128ELb1ELb1ELb1ELb0ELb1ELb1EEEEEEEEEvNT_6ParamsE:
        .type           _ZN7cutlass13device_kernelIN5flash11enable_sm90INS1_16FlashAttnFwdSm90INS1_25CollectiveMainloopFwdSm90ILi2EN4cute5tupleIJNS5_1CILi1EEES8_S8_EEENS6_IJNS7_ILi192EEENS7_ILi144EEENS7_ILi96EEEEEELi96ENS_10bfloat16_tEfNS_4arch4Sm90ELb0ELb0ELb0ELb1ELb0ELb1ELb0ELb0ELb1ELb1ELb1ELb0EEENS1_21CollectiveEpilogueFwdINS6_IJSA_SC_SB_EEES9_SE_SG_Li384ELb1ELb1ELb1ELb0EEENS1_36VarlenDynamicPersistentTileSchedulerILi192ELi144ELi384ELi128ELb1ELb1ELb1ELb0ELb1ELb1EEEEEEEEEvNT_6ParamsE,@function
        .size           _ZN7cutlass13device_kernelIN5flash11enable_sm90INS1_16FlashAttnFwdSm90INS1_25CollectiveMainloopFwdSm90ILi2EN4cute5tupleIJNS5_1CILi1EEES8_S8_EEENS6_IJNS7_ILi192EEENS7_ILi144EEENS7_ILi96EEEEEELi96ENS_10bfloat16_tEfNS_4arch4Sm90ELb0ELb0ELb0ELb1ELb0ELb1ELb0ELb0ELb1ELb1ELb1ELb0EEENS1_21CollectiveEpilogueFwdINS6_IJSA_SC_SB_EEES9_SE_SG_Li384ELb1ELb1ELb1ELb0EEENS1_36VarlenDynamicPersistentTileSchedulerILi192ELi144ELi384ELi128ELb1ELb1ELb1ELb0ELb1ELb1EEEEEEEEEvNT_6ParamsE,(.L_x_11 - _ZN7cutlass13device_kernelIN5flash11enable_sm90INS1_16FlashAttnFwdSm90INS1_25CollectiveMainloopFwdSm90ILi2EN4cute5tupleIJNS5_1CILi1EEES8_S8_EEENS6_IJNS7_ILi192EEENS7_ILi144EEENS7_ILi96EEEEEELi96ENS_10bfloat16_tEfNS_4arch4Sm90ELb0ELb0ELb0ELb1ELb0ELb1ELb0ELb0ELb1ELb1ELb1ELb0EEENS1_21CollectiveEpilogueFwdINS6_IJSA_SC_SB_EEES9_SE_SG_Li384ELb1ELb1ELb1ELb0EEENS1_36VarlenDynamicPersistentTileSchedulerILi192ELi144ELi384ELi128ELb1ELb1ELb1ELb0ELb1ELb1EEEEEEEEEvNT_6ParamsE)
        .other          _ZN7cutlass13device_kernelIN5flash11enable_sm90INS1_16FlashAttnFwdSm90INS1_25CollectiveMainloopFwdSm90ILi2EN4cute5tupleIJNS5_1CILi1EEES8_S8_EEENS6_IJNS7_ILi192EEENS7_ILi144EEENS7_ILi96EEEEEELi96ENS_10bfloat16_tEfNS_4arch4Sm90ELb0ELb0ELb0ELb1ELb0ELb1ELb0ELb0ELb1ELb1ELb1ELb0EEENS1_21CollectiveEpilogueFwdINS6_IJSA_SC_SB_EEES9_SE_SG_Li384ELb1ELb1ELb1ELb0EEENS1_36VarlenDynamicPersistentTileSchedulerILi192ELi144ELi384ELi128ELb1ELb1ELb1ELb0ELb1ELb1EEEEEEEEEvNT_6ParamsE,@"STO_CUDA_ENTRY STV_DEFAULT"
_ZN7cutlass13device_kernelIN5flash11enable_sm90INS1_16FlashAttnFwdSm90INS1_25CollectiveMainloopFwdSm90ILi2EN4cute5tupleIJNS5_1CILi1EEES8_S8_EEENS6_IJNS7_ILi192EEENS7_ILi144EEENS7_ILi96EEEEEELi96ENS_10bfloat16_tEfNS_4arch4Sm90ELb0ELb0ELb0ELb1ELb0ELb1ELb0ELb0ELb1ELb1ELb1ELb0EEENS1_21CollectiveEpilogueFwdINS6_IJSA_SC_SB_EEES9_SE_SG_Li384ELb1ELb1ELb1ELb0EEENS1_36VarlenDynamicPersistentTileSchedulerILi192ELi144ELi384ELi128ELb1ELb1ELb1ELb0ELb1ELb1EEEEEEEEEvNT_6ParamsE:
[----:B------:R-:W-:Y:S01]  /*0000*/  LDC R1, c[0x0][0x37c] ;  /* 0x0000df00ff017b82 */ /* 0x000fe20000000800 */
[----:B------:R-:W-:Y:S05]  /*0010*/  EXIT ;  /* 0x000000000000794d */ /* 0x000fea0003800000 */
.L_x_2:
        /* <DEDUP_REMOVED lines=14> */
.L_x_11:


//--------------------- .text._ZN7cutlass13device_kernelIN5flash11enable_sm90INS1_16FlashAttnFwdSm90INS1_25CollectiveMainloopFwdSm90ILi2EN4cute5tupleIJNS5_1CILi1EEES8_S8_EEENS6_IJNS7_ILi192EEENS7_ILi128EEENS7_ILi96EEEEEELi96ENS_10bfloat16_tEfNS_4arch4Sm90ELb0ELb1ELb0ELb0ELb0ELb0ELb0ELb0ELb1ELb1ELb1ELb0EEENS1_21CollectiveEpilogueFwdINS6_IJSA_SC_SB_EEES9_SE_SG_Li384ELb0ELb1ELb1ELb0EEENS1_19SingleTileSchedulerILb0ELb1ELb1ELi192EEEEEEEEEvNT_6ParamsE --------------------------
	.section	.text._ZN7cutlass13device_kernelIN5flash11enable_sm90INS1_16FlashAttnFwdSm90INS1_25CollectiveMainloopFwdSm90ILi2EN4cute5tupleIJNS5_1CILi1EEES8_S8_EEENS6_IJNS7_ILi192EEENS7_ILi128EEENS7_ILi96EEEEEELi96ENS_10bfloat16_tEfNS_4arch4Sm90ELb0ELb1ELb0ELb0ELb0ELb0ELb0ELb0ELb1ELb1ELb1ELb0EEENS1_21CollectiveEpilogueFwdINS6_IJSA_SC_SB_EEES9_SE_SG_Li384ELb0ELb1ELb1ELb0EEENS1_19SingleTileSchedulerILb0ELb1ELb1ELi192EEEEEEEEEvNT_6ParamsE,"ax",@progbits
	.align	128
.text._ZN7cutlass13device_kernelIN5flash11enable_sm90INS1_16FlashAttnFwdSm90INS1_25CollectiveMainloopFwdSm90ILi2EN4cute5tupleIJNS5_1CILi1EEES8_S8_EEENS6_IJNS7_ILi192EEENS7_ILi128EEENS7_ILi96EEEEEELi96ENS_10bfloat16_tEfNS_4arch4Sm90ELb0ELb1ELb0ELb0ELb0ELb0ELb0ELb0ELb1ELb1ELb1ELb0EEENS1_21CollectiveEpilogueFwdINS6_IJSA_SC_SB_EEES9_SE_SG_Li384ELb0ELb1ELb1ELb0EEENS1_19SingleTileSchedulerILb0ELb1ELb1ELi192EEEEEEEEEvNT_6ParamsE:
        .type           _ZN7cutlass13device_kernelIN5flash11enable_sm90INS1_16FlashAttnFwdSm90INS1_25CollectiveMainloopFwdSm90ILi2EN4cute5tupleIJNS5_1CILi1EEES8_S8_EEENS6_IJNS7_ILi192EEENS7_ILi128EEENS7_ILi96EEEEEELi96ENS_10bfloat16_tEfNS_4arch4Sm90ELb0ELb1ELb0ELb0ELb0ELb0ELb0ELb0ELb1ELb1ELb1ELb0EEENS1_21CollectiveEpilogueFwdINS6_IJSA_SC_SB_EEES9_SE_SG_Li384ELb0ELb1ELb1ELb0EEENS1_19SingleTileSchedulerILb0ELb1ELb1ELi192EEEEEEEEEvNT_6ParamsE,@function
        .size           _ZN7cutlass13device_kernelIN5flash11enable_sm90INS1_16FlashAttnFwdSm90INS1_25CollectiveMainloopFwdSm90ILi2EN4cute5tupleIJNS5_1CILi1EEES8_S8_EEENS6_IJNS7_ILi192EEENS7_ILi128EEENS7_ILi96EEEEEELi96ENS_10bfloat16_tEfNS_4arch4Sm90ELb0ELb1ELb0ELb0ELb0ELb0ELb0ELb0ELb1ELb1ELb1ELb0EEENS1_21CollectiveEpilogueFwdINS6_IJSA_SC_SB_EEES9_SE_SG_Li384ELb0ELb1ELb1ELb0EEENS1_19SingleTileSchedulerILb0ELb1ELb1ELi192EEEEEEEEEvNT_6ParamsE,(.L_x_12 - _ZN7cutlass13device_kernelIN5flash11enable_sm90INS1_16FlashAttnFwdSm90INS1_25CollectiveMainloopFwdSm90ILi2EN4cute5tupleIJNS5_1CILi1EEES8_S8_EEENS6_IJNS7_ILi192EEENS7_ILi128EEENS7_ILi96EEEEEELi96ENS_10bfloat16_tEfNS_4arch4Sm90ELb0ELb1ELb0ELb0ELb0ELb0ELb0ELb0ELb1ELb1ELb1ELb0EEENS1_21CollectiveEpilogueFwdINS6_IJSA_SC_SB_EEES9_SE_SG_Li384ELb0ELb1ELb1ELb0EEENS1_19SingleTileSchedulerILb0ELb1ELb1ELi192EEEEEEEEEvNT_6ParamsE)
        .other          _ZN7cutlass13device_kernelIN5flash11enable_sm90INS1_16FlashAttnFwdSm90INS1_25CollectiveMainloopFwdSm90ILi2EN4cute5tupleIJNS5_1CILi1EEES8_S8_EEENS6_IJNS7_ILi192EEENS7_ILi128EEENS7_ILi96EEEEEELi96ENS_10bfloat16_tEfNS_4arch4Sm90ELb0ELb1ELb0ELb0ELb0ELb0ELb0ELb0ELb1ELb1ELb1ELb0EEENS1_21CollectiveEpilogueFwdINS6_IJSA_SC_SB_EEES9_SE_SG_Li384ELb0ELb1ELb1ELb0EEENS1_19SingleTileSchedulerILb0ELb1ELb1ELi192EEEEEEEEEvNT_6ParamsE,@"STO_CUDA_ENTRY STV_DEFAULT"
_ZN7cutlass13device_kernelIN5flash11enable_sm90INS1_16FlashAttnFwdSm90INS1_25CollectiveMainloopFwdSm90ILi2EN4cute5tupleIJNS5_1CILi1EEES8_S8_EEENS6_IJNS7_ILi192EEENS7_ILi128EEENS7_ILi96EEEEEELi96ENS_10bfloat16_tEfNS_4arch4Sm90ELb0ELb1ELb0ELb0ELb0ELb0ELb0ELb0ELb1ELb1ELb1ELb0EEENS1_21CollectiveEpilogueFwdINS6_IJSA_SC_SB_EEES9_SE_SG_Li384ELb0ELb1ELb1ELb0EEENS1_19SingleTileSchedulerILb0ELb1ELb1ELi192EEEEEEEEEvNT_6ParamsE:
[----:B------:R-:W-:Y:S01]  /*0000*/  LDC R1, c[0x0][0x37c] ;  /* 0x0000df00ff017b82 */ /* 0x000fe20000000800 */
[----:B------:R-:W-:Y:S05]  /*0010*/  EXIT ;  /* 0x000000000000794d */ /* 0x000fea0003800000 */
.L_x_3:
        /* <DEDUP_REMOVED lines=14> */
.L_x_12:


//--------------------- .text._ZN7cutlass13device_kernelIN5flash11enable_sm90INS1_16FlashAttnFwdSm90INS1_25CollectiveMainloopFwdSm90ILi2EN4cute5tupleIJNS5_1CILi1EEES8_S8_EEENS6_IJNS7_ILi192EEENS7_ILi128EEENS7_ILi96EEEEEELi96ENS_10bfloat16_tEfNS_4arch4Sm90ELb0ELb1ELb0ELb1ELb0ELb0ELb0ELb0ELb1ELb1ELb1ELb0EEENS1_21CollectiveEpilogueFwdINS6_IJSA_SC_SB_EEES9_SE_SG_Li384ELb1ELb1ELb1ELb0EEENS1_36VarlenDynamicPersistentTileSchedulerILi192ELi128ELi384ELi128ELb1ELb1ELb1ELb1ELb0ELb1EEEEEEEEEvNT_6ParamsE --------------------------
	.section	.text._ZN7cutlass13device_kernelIN5flash11enable_sm90INS1_16FlashAttnFwdSm90INS1_25CollectiveMainloopFwdSm90ILi2EN4cute5tupleIJNS5_1CILi1EEES8_S8_EEENS6_IJNS7_ILi192EEENS7_ILi128EEENS7_ILi96EEEEEELi96ENS_10bfloat16_tEfNS_4arch4Sm90ELb0ELb1ELb0ELb1ELb0ELb0ELb0ELb0ELb1ELb1ELb1ELb0EEENS1_21CollectiveEpilogueFwdINS6_IJSA_SC_SB_EEES9_SE_SG_Li384ELb1ELb1ELb1ELb0EEENS1_36VarlenDynamicPersistentTileSchedulerILi192ELi128ELi384ELi128ELb1ELb1ELb1ELb1ELb0ELb1EEEEEEEEEvNT_6ParamsE,"ax",@progbits
	.align	128
.text._ZN7cutlass13device_kernelIN5flash11enable_sm90INS1_16FlashAttnFwdSm90INS1_25CollectiveMainloopFwdSm90ILi2EN4cute5tupleIJNS5_1CILi1EEES8_S8_EEENS6_IJNS7_ILi192EEENS7_ILi128EEENS7_ILi96EEEEEELi96ENS_10bfloat16_tEfNS_4arch4Sm90ELb0ELb1ELb0ELb1ELb0ELb0ELb0ELb0ELb1ELb1ELb1ELb0EEENS1_21CollectiveEpilogueFwdINS6_IJSA_SC_SB_EEES9_SE_SG_Li384ELb1ELb1ELb1ELb0EEENS1_36VarlenDynamicPersistentTileSchedulerILi192ELi128ELi384ELi128ELb1ELb1ELb1ELb1ELb0ELb1EEEEEEEEEvNT_6ParamsE:
        .type           _ZN7cutlass13device_kernelIN5flash11enable_sm90INS1_16FlashAttnFwdSm90INS1_25CollectiveMainloopFwdSm90ILi2EN4cute5tupleIJNS5_1CILi1EEES8_S8_EEENS6_IJNS7_ILi192EEENS7_ILi128EEENS7_ILi96EEEEEELi96ENS_10bfloat16_tEfNS_4arch4Sm90ELb0ELb1ELb0ELb1ELb0ELb0ELb0ELb0ELb1ELb1ELb1ELb0EEENS1_21CollectiveEpilogueFwdINS6_IJSA_SC_SB_EEES9_SE_SG_Li384ELb1ELb1ELb1ELb0EEENS1_36VarlenDynamicPersistentTileSchedulerILi192ELi128ELi384ELi128ELb1ELb1ELb1ELb1ELb0ELb1EEEEEEEEEvNT_6ParamsE,@function
        .size           _ZN7cutlass13device_kernelIN5flash11enable_sm90INS1_16FlashAttnFwdSm90INS1_25CollectiveMainloopFwdSm90ILi2EN4cute5tupleIJNS5_1CILi1EEES8_S8_EEENS6_IJNS7_ILi192EEENS7_ILi128EEENS7_ILi96EEEEEELi96ENS_10bfloat16_tEfNS_4arch4Sm90ELb0ELb1ELb0ELb1ELb0ELb0ELb0ELb0ELb1ELb1ELb1ELb0EEENS1_21CollectiveEpilogueFwdINS6_IJSA_SC_SB_EEES9_SE_SG_Li384ELb1ELb1ELb1ELb0EEENS1_36VarlenDynamicPersistentTileSchedulerILi192ELi128ELi384ELi128ELb1ELb1ELb1ELb1ELb0ELb1EEEEEEEEEvNT_6ParamsE,(.L_x_13 - _ZN7cutlass13device_kernelIN5flash11enable_sm90INS1_16FlashAttnFwdSm90INS1_25CollectiveMainloopFwdSm90ILi2EN4cute5tupleIJNS5_1CILi1EEES8_S8_EEENS6_IJNS7_ILi192EEENS7_ILi128EEENS7_ILi96EEEEEELi96ENS_10bfloat16_tEfNS_4arch4Sm90ELb0ELb1ELb0ELb1ELb0ELb0ELb0ELb0ELb1ELb1ELb1ELb0EEENS1_21CollectiveEpilogueFwdINS6_IJSA_SC_SB_EEES9_SE_SG_Li384ELb1ELb1ELb1ELb0EEENS1_36VarlenDynamicPersistentTileSchedulerILi192ELi128ELi384ELi128ELb1ELb1ELb1ELb1ELb0ELb1EEEEEEEEEvNT_6ParamsE)
        .other          _ZN7cutlass13device_kernelIN5flash11enable_sm90INS1_16FlashAttnFwdSm90INS1_25CollectiveMainloopFwdSm90ILi2EN4cute5tupleIJNS5_1CILi1EEES8_S8_EEENS6_IJNS7_ILi192EEENS7_ILi128EEENS7_ILi96EEEEEELi96ENS_10bfloat16_tEfNS_4arch4Sm90ELb0ELb1ELb0ELb1ELb0ELb0ELb0ELb0ELb1ELb1ELb1ELb0EEENS1_21CollectiveEpilogueFwdINS6_IJSA_SC_SB_EEES9_SE_SG_Li384ELb1ELb1ELb1ELb0EEENS1_36VarlenDynamicPersistentTileSchedulerILi192ELi128ELi384ELi128ELb1ELb1ELb1ELb1ELb0ELb1EEEEEEEEEvNT_6ParamsE,@"STO_CUDA_ENTRY STV_DEFAULT"
_ZN7cutlass13device_kernelIN5flash11enable_sm90INS1_16FlashAttnFwdSm90INS1_25CollectiveMainloopFwdSm90ILi2EN4cute5tupleIJNS5_1CILi1EEES8_S8_EEENS6_IJNS7_ILi192EEENS7_ILi128EEENS7_ILi96EEEEEELi96ENS_10bfloat16_tEfNS_4arch4Sm90ELb0ELb1ELb0ELb1ELb0ELb0ELb0ELb0ELb1ELb1ELb1ELb0EEENS1_21CollectiveEpilogueFwdINS6_IJSA_SC_SB_EEES9_SE_SG_Li384ELb1ELb1ELb1ELb0EEENS1_36VarlenDynamicPersistentTileSchedulerILi192ELi128ELi384ELi128ELb1ELb1ELb1ELb1ELb0ELb1EEEEEEEEEvNT_6ParamsE:
[----:B------:R-:W-:Y:S01]  /*0000*/  LDC R1, c[0x0][0x37c] ;  /* 0x0000df00ff017b82 */ /* 0x000fe20000000800 */
[----:B------:R-:W-:Y:S05]  /*0010*/  EXIT ;  /* 0x000000000000794d */ /* 0x000fea0003800000 */
.L_x_4:
        /* <DEDUP_REMOVED lines=14> */
.L_x_13:


//--------------------- .text._ZN7cutlass13device_kernelIN5flash11enable_sm90INS1_16FlashAttnFwdSm90INS1_25CollectiveMainloopFwdSm90ILi2EN4cute5tupleIJNS5_1CILi1EEES8_S8_EEENS6_IJNS7_ILi192EEENS7_ILi128EEENS7_ILi96EEEEEELi96ENS_10bfloat16_tEfNS_4arch4Sm90ELb0ELb1ELb0ELb1ELb0ELb1ELb0ELb0ELb1ELb1ELb1ELb0EEENS1_21CollectiveEpilogueFwdINS6_IJSA_SC_SB_EEES9_SE_SG_Li384ELb1ELb1ELb1ELb0EEENS1_36VarlenDynamicPersistentTileSchedulerILi192ELi128ELi384ELi128ELb1ELb1ELb1ELb1ELb0ELb1EEEEEEEEEvNT_6ParamsE --------------------------
	.section	.text._ZN7cutlass13device_kernelIN5flash11enable_sm90INS1_16FlashAttnFwdSm90INS1_25CollectiveMainloopFwdSm90ILi2EN4cute5tupleIJNS5_1CILi1EEES8_S8_EEENS6_IJNS7_ILi192EEENS7_ILi128EEENS7_ILi96EEEEEELi96ENS_10bfloat16_tEfNS_4arch4Sm90ELb0ELb1ELb0ELb1ELb0ELb1ELb0ELb0ELb1ELb1ELb1ELb0EEENS1_21CollectiveEpilogueFwdINS6_IJSA_SC_SB_EEES9_SE_SG_Li384ELb1ELb1ELb1ELb0EEENS1_36VarlenDynamicPersistentTileSchedulerILi192ELi128ELi384ELi128ELb1ELb1ELb1ELb1ELb0ELb1EEEEEEEEEvNT_6ParamsE,"ax",@progbits
	.align	128
.text._ZN7cutlass13device_kernelIN5flash11enable_sm90INS1_16FlashAttnFwdSm90INS1_25CollectiveMainloopFwdSm90ILi2EN4cute5tupleIJNS5_1CILi1EEES8_S8_EEENS6_IJNS7_ILi192EEENS7_ILi128EEENS7_ILi96EEEEEELi96ENS_10bfloat16_tEfNS_4arch4Sm90ELb0ELb1ELb0ELb1ELb0ELb1ELb0ELb0ELb1ELb1ELb1ELb0EEENS1_21CollectiveEpilogueFwdINS6_IJSA_SC_SB_EEES9_SE_SG_Li384ELb1ELb1ELb1ELb0EEENS1_36VarlenDynamicPersistentTileSchedulerILi192ELi128ELi384ELi128ELb1ELb1ELb1ELb1ELb0ELb1EEEEEEEEEvNT_6ParamsE:
        .type           _ZN7cutlass13device_kernelIN5flash11enable_sm90INS1_16FlashAttnFwdSm90INS1_25CollectiveMainloopFwdSm90ILi2EN4cute5tupleIJNS5_1CILi1EEES8_S8_EEENS6_IJNS7_ILi192EEENS7_ILi128EEENS7_ILi96EEEEEELi96ENS_10bfloat16_tEfNS_4arch4Sm90ELb0ELb1ELb0ELb1ELb0ELb1ELb0ELb0ELb1ELb1ELb1ELb0EEENS1_21CollectiveEpilogueFwdINS6_IJSA_SC_SB_EEES9_SE_SG_Li384ELb1ELb1ELb1ELb0EEENS1_36VarlenDynamicPersistentTileSchedulerILi192ELi128ELi384ELi128ELb1ELb1ELb1ELb1ELb0ELb1EEEEEEEEEvNT_6ParamsE,@function
        .size           _ZN7cutlass13device_kernelIN5flash11enable_sm90INS1_16FlashAttnFwdSm90INS1_25CollectiveMainloopFwdSm90ILi2EN4cute5tupleIJNS5_1CILi1EEES8_S8_EEENS6_IJNS7_ILi192EEENS7_ILi128EEENS7_ILi96EEEEEELi96ENS_10bfloat16_tEfNS_4arch4Sm90ELb0ELb1ELb0ELb1ELb0ELb1ELb0ELb0ELb1ELb1ELb1ELb0EEENS1_21CollectiveEpilogueFwdINS6_IJSA_SC_SB_EEES9_SE_SG_Li384ELb1ELb1ELb1ELb0EEENS1_36VarlenDynamicPersistentTileSchedulerILi192ELi128ELi384ELi128ELb1ELb1ELb1ELb1ELb0ELb1EEEEEEEEEvNT_6ParamsE,(.L_x_14 - _ZN7cutlass13device_kernelIN5flash11enable_sm90INS1_16FlashAttnFwdSm90INS1_25CollectiveMainloopFwdSm90ILi2EN4cute5tupleIJNS5_1CILi1EEES8_S8_EEENS6_IJNS7_ILi192EEENS7_ILi128EEENS7_ILi96EEEEEELi96ENS_10bfloat16_tEfNS_4arch4Sm90ELb0ELb1ELb0ELb1ELb0ELb1ELb0ELb0ELb1ELb1ELb1ELb0EEENS1_21CollectiveEpilogueFwdINS6_IJSA_SC_SB_EEES9_SE_SG_Li384ELb1ELb1ELb1ELb0EEENS1_36VarlenDynamicPersistentTileSchedulerILi192ELi128ELi384ELi128ELb1ELb1ELb1ELb1ELb0ELb1EEEEEEEEEvNT_6ParamsE)
        .other          _ZN7cutlass13device_kernelIN5flash11enable_sm90INS1_16FlashAttnFwdSm90INS1_25CollectiveMainloopFwdSm90ILi2EN4cute5tupleIJNS5_1CILi1EEES8_S8_EEENS6_IJNS7_ILi192EEENS7_ILi128EEENS7_ILi96EEEEEELi96ENS_10bfloat16_tEfNS_4arch4Sm90ELb0ELb1ELb0ELb1ELb0ELb1ELb0ELb0ELb1ELb1ELb1ELb0EEENS1_21CollectiveEpilogueFwdINS6_IJSA_SC_SB_EEES9_SE_SG_Li384ELb1ELb1ELb1ELb0EEENS1_36VarlenDynamicPersistentTileSchedulerILi192ELi128ELi384ELi128ELb1ELb1ELb1ELb1ELb0ELb1EEEEEEEEEvNT_6ParamsE,@"STO_CUDA_ENTRY STV_DEFAULT"
_ZN7cutlass13device_kernelIN5flash11enable_sm90INS1_16FlashAttnFwdSm90INS1_25CollectiveMainloopFwdSm90ILi2EN4cute5tupleIJNS5_1CILi1EEES8_S8_EEENS6_IJNS7_ILi192EEENS7_ILi128EEENS7_ILi96EEEEEELi96ENS_10bfloat16_tEfNS_4arch4Sm90ELb0ELb1ELb0ELb1ELb0ELb1ELb0ELb0ELb1ELb1ELb1ELb0EEENS1_21CollectiveEpilogueFwdINS6_IJSA_SC_SB_EEES9_SE_SG_Li384ELb1ELb1ELb1ELb0EEENS1_36VarlenDynamicPersistentTileSchedulerILi192ELi128ELi384ELi128ELb1ELb1ELb1ELb1ELb0ELb1EEEEEEEEEvNT_6ParamsE:
[----:B------:R-:W-:Y:S01]  /*0000*/  LDC R1, c[0x0][0x37c] ;  /* 0x0000df00ff017b82 */ /* 0x000fe20000000800 */
[----:B------:R-:W-:Y:S05]  /*0010*/  EXIT ;  /* 0x000000000000794d */ /* 0x000fea0003800000 */
.L_x_5:
        /* <DEDUP_REMOVED lines=14> */
.L_x_14:


//--------------------- .text._ZN7cutlass13device_kernelIN5flash11enable_sm90INS1_16FlashAttnFwdSm90INS1_25CollectiveMainloopFwdSm90ILi2EN4cute5tupleIJNS5_1CILi1EEES8_S8_EEENS6_IJNS7_ILi192EEENS7_ILi144EEENS7_ILi96EEEEEELi96ENS_10bfloat16_tEfNS_4arch4Sm90ELb1ELb0ELb0ELb0ELb0ELb0ELb0ELb0ELb1ELb1ELb1ELb0EEENS1_21CollectiveEpilogueFwdINS6_IJSA_SC_SB_EEES9_SE_SG_Li384ELb0ELb1ELb1ELb0EEENS1_19SingleTileSchedulerILb0ELb1ELb1ELi192EEEEEEEEEvNT_6ParamsE --------------------------
	.section	.text._ZN7cutlass13device_kernelIN5flash11enable_sm90INS1_16FlashAttnFwdSm90INS1_25CollectiveMainloopFwdSm90ILi2EN4cute5tupleIJNS5_1CILi1EEES8_S8_EEENS6_IJNS7_ILi192EEENS7_ILi144EEENS7_ILi96EEEEEELi96ENS_10bfloat16_tEfNS_4arch4Sm90ELb1ELb0ELb0ELb0ELb0ELb0ELb0ELb0ELb1ELb1ELb1ELb0EEENS1_21CollectiveEpilogueFwdINS6_IJSA_SC_SB_EEES9_SE_SG_Li384ELb0ELb1ELb1ELb0EEENS1_19SingleTileSchedulerILb0ELb1ELb1ELi192EEEEEEEEEvNT_6ParamsE,"ax",@progbits
	.align	128
.text._ZN7cutlass13device_kernelIN5flash11enable_sm90INS1_16FlashAttnFwdSm90INS1_25CollectiveMainloopFwdSm90ILi2EN4cute5tupleIJNS5_1CILi1EEES8_S8_EEENS6_IJNS7_ILi192EEENS7_ILi144EEENS7_ILi96EEEEEELi96ENS_10bfloat16_tEfNS_4arch4Sm90ELb1ELb0ELb0ELb0ELb0ELb0ELb0ELb0ELb1ELb1ELb1ELb0EEENS1_21CollectiveEpilogueFwdINS6_IJSA_SC_SB_EEES9_SE_SG_Li384ELb0ELb1ELb1ELb0EEENS1_19SingleTileSchedulerILb0ELb1ELb1ELi192EEEEEEEEEvNT_6ParamsE:
        .type           _ZN7cutlass13device_kernelIN5flash11enable_sm90INS1_16FlashAttnFwdSm90INS1_25CollectiveMainloopFwdSm90ILi2EN4cute5tupleIJNS5_1CILi1EEES8_S8_EEENS6_IJNS7_ILi192EEENS7_ILi144EEENS7_ILi96EEEEEELi96ENS_10bfloat16_tEfNS_4arch4Sm90ELb1ELb0ELb0ELb0ELb0ELb0ELb0ELb0ELb1ELb1ELb1ELb0EEENS1_21CollectiveEpilogueFwdINS6_IJSA_SC_SB_EEES9_SE_SG_Li384ELb0ELb1ELb1ELb0EEENS1_19SingleTileSchedulerILb0ELb1ELb1ELi192EEEEEEEEEvNT_6ParamsE,@function
        .size           _ZN7cutlass13device_kernelIN5flash11enable_sm90INS1_16FlashAttnFwdSm90INS1_25CollectiveMainloopFwdSm90ILi2EN4cute5tupleIJNS5_1CILi1EEES8_S8_EEENS6_IJNS7_ILi192EEENS7_ILi144EEENS7_ILi96EEEEEELi96ENS_10bfloat16_tEfNS_4arch4Sm90ELb1ELb0ELb0ELb0ELb0ELb0ELb0ELb0ELb1ELb1ELb1ELb0EEENS1_21CollectiveEpilogueFwdINS6_IJSA_SC_SB_EEES9_SE_SG_Li384ELb0ELb1ELb1ELb0EEENS1_19SingleTileSchedulerILb0ELb1ELb1ELi192EEEEEEEEEvNT_6ParamsE,(.L_x_15 - _ZN7cutlass13device_kernelIN5flash11enable_sm90INS1_16FlashAttnFwdSm90INS1_25CollectiveMainloopFwdSm90ILi2EN4cute5tupleIJNS5_1CILi1EEES8_S8_EEENS6_IJNS7_ILi192EEENS7_ILi144EEENS7_ILi96EEEEEELi96ENS_10bfloat16_tEfNS_4arch4Sm90ELb1ELb0ELb0ELb0ELb0ELb0ELb0ELb0ELb1ELb1ELb1ELb0EEENS1_21CollectiveEpilogueFwdINS6_IJSA_SC_SB_EEES9_SE_SG_Li384ELb0ELb1ELb1ELb0EEENS1_19SingleTileSchedulerILb0ELb1ELb1ELi192EEEEEEEEEvNT_6ParamsE)
        .other          _ZN7cutlass13device_kernelIN5flash11enable_sm90INS1_16FlashAttnFwdSm90INS1_25CollectiveMainloopFwdSm90ILi2EN4cute5tupleIJNS5_1CILi1EEES8_S8_EEENS6_IJNS7_ILi192EEENS7_ILi144EEENS7_ILi96EEEEEELi96ENS_10bfloat16_tEfNS_4arch4Sm90ELb1ELb0ELb0ELb0ELb0ELb0ELb0ELb0ELb1ELb1ELb1ELb0EEENS1_21CollectiveEpilogueFwdINS6_IJSA_SC_SB_EEES9_SE_SG_Li384ELb0ELb1ELb1ELb0EEENS1_19SingleTileSchedulerILb0ELb1ELb1ELi192EEEEEEEEEvNT_6ParamsE,@"STO_CUDA_ENTRY STV_DEFAULT"
_ZN7cutlass13device_kernelIN5flash11enable_sm90INS1_16FlashAttnFwdSm90INS1_25CollectiveMainloopFwdSm90ILi2EN4cute5tupleIJNS5_1CILi1EEES8_S8_EEENS6_IJNS7_ILi192EEENS7_ILi144EEENS7_ILi96EEEEEELi96ENS_10bfloat16_tEfNS_4arch4Sm90ELb1ELb0ELb0ELb0ELb0ELb0ELb0ELb0ELb1ELb1ELb1ELb0EEENS1_21CollectiveEpilogueFwdINS6_IJSA_SC_SB_EEES9_SE_SG_Li384ELb0ELb1ELb1ELb0EEENS1_19SingleTileSchedulerILb0ELb1ELb1ELi192EEEEEEEEEvNT_6ParamsE:
[----:B------:R-:W-:Y:S01]  /*0000*/  LDC R1, c[0x0][0x37c] ;  /* 0x0000df00ff017b82 */ /* 0x000fe20000000800 */
[----:B------:R-:W-:Y:S05]  /*0010*/  EXIT ;  /* 0x000000000000794d */ /* 0x000fea0003800000 */
.L_x_6:
        /* <DEDUP_REMOVED lines=14> */
.L_x_15:


//--------------------- .text._ZN7cutlass13device_kernelIN5flash11enable_sm90INS1_16FlashAttnFwdSm90INS1_25CollectiveMainloopFwdSm90ILi2EN4cute5tupleIJNS5_1CILi1EEES8_S8_EEENS6_IJNS7_ILi192EEENS7_ILi144EEENS7_ILi96EEEEEELi96ENS_10bfloat16_tEfNS_4arch4Sm90ELb1ELb0ELb0ELb1ELb0ELb0ELb0ELb0ELb1ELb1ELb1ELb0EEENS1_21CollectiveEpilogueFwdINS6_IJSA_SC_SB_EEES9_SE_SG_Li384ELb1ELb1ELb1ELb0EEENS1_36VarlenDynamicPersistentTileSchedulerILi192ELi144ELi384ELi128ELb1ELb1ELb1ELb1ELb1ELb1EEEEEEEEEvNT_6ParamsE --------------------------
	.section	.text._ZN7cutlass13device_kernelIN5flash11enable_sm90INS1_16FlashAttnFwdSm90INS1_25CollectiveMainloopFwdSm90ILi2EN4cute5tupleIJNS5_1CILi1EEES8_S8_EEENS6_IJNS7_ILi192EEENS7_ILi144EEENS7_ILi96EEEEEELi96ENS_10bfloat16_tEfNS_4arch4Sm90ELb1ELb0ELb0ELb1ELb0ELb0ELb0ELb0ELb1ELb1ELb1ELb0EEENS1_21CollectiveEpilogueFwdINS6_IJSA_SC_SB_EEES9_SE_SG_Li384ELb1ELb1ELb1ELb0EEENS1_36VarlenDynamicPersistentTileSchedulerILi192ELi144ELi384ELi128ELb1ELb1ELb1ELb1ELb1ELb1EEEEEEEEEvNT_6ParamsE,"ax",@progbits
	.align	128
.text._ZN7cutlass13device_kernelIN5flash11enable_sm90INS1_16FlashAttnFwdSm90INS1_25CollectiveMainloopFwdSm90ILi2EN4cute5tupleIJNS5_1CILi1EEES8_S8_EEENS6_IJNS7_ILi192EEENS7_ILi144EEENS7_ILi96EEEEEELi96ENS_10bfloat16_tEfNS_4arch4Sm90ELb1ELb0ELb0ELb1ELb0ELb0ELb0ELb0ELb1ELb1ELb1ELb0EEENS1_21CollectiveEpilogueFwdINS6_IJSA_SC_SB_EEES9_SE_SG_Li384ELb1ELb1ELb1ELb0EEENS1_36VarlenDynamicPersistentTileSchedulerILi192ELi144ELi384ELi128ELb1ELb1ELb1ELb1ELb1ELb1EEEEEEEEEvNT_6ParamsE:
        .type           _ZN7cutlass13device_kernelIN5flash11enable_sm90INS1_16FlashAttnFwdSm90INS1_25CollectiveMainloopFwdSm90ILi2EN4cute5tupleIJNS5_1CILi1EEES8_S8_EEENS6_IJNS7_ILi192EEENS7_ILi144EEENS7_ILi96EEEEEELi96ENS_10bfloat16_tEfNS_4arch4Sm90ELb1ELb0ELb0ELb1ELb0ELb0ELb0ELb0ELb1ELb1ELb1ELb0EEENS1_21CollectiveEpilogueFwdINS6_IJSA_SC_SB_EEES9_SE_SG_Li384ELb1ELb1ELb1ELb0EEENS1_36VarlenDynamicPersistentTileSchedulerILi192ELi144ELi384ELi128ELb1ELb1ELb1ELb1ELb1ELb1EEEEEEEEEvNT_6ParamsE,@function
        .size           _ZN7cutlass13device_kernelIN5flash11enable_sm90INS1_16FlashAttnFwdSm90INS1_25CollectiveMainloopFwdSm90ILi2EN4cute5tupleIJNS5_1CILi1EEES8_S8_EEENS6_IJNS7_ILi192EEENS7_ILi144EEENS7_ILi96EEEEEELi96ENS_10bfloat16_tEfNS_4arch4Sm90ELb1ELb0ELb0ELb1ELb0ELb0ELb0ELb0ELb1ELb1ELb1ELb0EEENS1_21CollectiveEpilogueFwdINS6_IJSA_SC_SB_EEES9_SE_SG_Li384ELb1ELb1ELb1ELb0EEENS1_36VarlenDynamicPersistentTileSchedulerILi192ELi144ELi384ELi128ELb1ELb1ELb1ELb1ELb1ELb1EEEEEEEEEvNT_6ParamsE,(.L_x_16 - _ZN7cutlass13device_kernelIN5flash11enable_sm90INS1_16FlashAttnFwdSm90INS1_25CollectiveMainloopFwdSm90ILi2EN4cute5tupleIJNS5_1CILi1EEES8_S8_EEENS6_IJNS7_ILi192EEENS7_ILi144EEENS7_ILi96EEEEEELi96ENS_10bfloat16_tEfNS_4arch4Sm90ELb1ELb0ELb0ELb1ELb0ELb0ELb0ELb0ELb1ELb1ELb1ELb0EEENS1_21CollectiveEpilogueFwdINS6_IJSA_SC_SB_EEES9_SE_SG_Li384ELb1ELb1ELb1ELb0EEENS1_36VarlenDynamicPersistentTileSchedulerILi192ELi144ELi384ELi128ELb1ELb1ELb1ELb1ELb1ELb1EEEEEEEEEvNT_6ParamsE)
        .other          _ZN7cutlass13device_kernelIN5flash11enable_sm90INS1_16FlashAttnFwdSm90INS1_25CollectiveMainloopFwdSm90ILi2EN4cute5tupleIJNS5_1CILi1EEES8_S8_EEENS6_IJNS7_ILi192EEENS7_ILi144EEENS7_ILi96EEEEEELi96ENS_10bfloat16_tEfNS_4arch4Sm90ELb1ELb0ELb0ELb1ELb0ELb0ELb0ELb0ELb1ELb1ELb1ELb0EEENS1_21CollectiveEpilogueFwdINS6_IJSA_SC_SB_EEES9_SE_SG_Li384ELb1ELb1ELb1ELb0EEENS1_36VarlenDynamicPersistentTileSchedulerILi192ELi144ELi384ELi128ELb1ELb1ELb1ELb1ELb1ELb1EEEEEEEEEvNT_6ParamsE,@"STO_CUDA_ENTRY STV_DEFAULT"
_ZN7cutlass13device_kernelIN5flash11enable_sm90INS1_16FlashAttnFwdSm90INS1_25CollectiveMainloopFwdSm90ILi2EN4cute5tupleIJNS5_1CILi1EEES8_S8_EEENS6_IJNS7_ILi192EEENS7_ILi144EEENS7_ILi96EEEEEELi96ENS_10bfloat16_tEfNS_4arch4Sm90ELb1ELb0ELb0ELb1ELb0ELb0ELb0ELb0ELb1ELb1ELb1ELb0EEENS1_21CollectiveEpilogueFwdINS6_IJSA_SC_SB_EEES9_SE_SG_Li384ELb1ELb1ELb1ELb0EEENS1_36VarlenDynamicPersistentTileSchedulerILi192ELi144ELi384ELi128ELb1ELb1ELb1ELb1ELb1ELb1EEEEEEEEEvNT_6ParamsE:
[----:B------:R-:W-:Y:S01]  /*0000*/  LDC R1, c[0x0][0x37c] ;  /* 0x0000df00ff017b82 */ /* 0x000fe20000000800 */
[----:B------:R-:W-:Y:S05]  /*0010*/  EXIT ;  /* 0x000000000000794d */ /* 0x000fea0003800000 */
.L_x_7:
        /* <DEDUP_REMOVED lines=14> */
.L_x_16:


//--------------------- .text._ZN7cutlass13device_kernelIN5flash11enable_sm90INS1_16FlashAttnFwdSm90INS1_25CollectiveMainloopFwdSm90ILi2EN4cute5tupleIJNS5_1CILi1EEES8_S8_EEENS6_IJNS7_ILi192EEENS7_ILi144EEENS7_ILi96EEEEEELi96ENS_10bfloat16_tEfNS_4arch4Sm90ELb1ELb0ELb0ELb1ELb0ELb1ELb0ELb0ELb1ELb1ELb1ELb0EEENS1_21CollectiveEpilogueFwdINS6_IJSA_SC_SB_EEES9_SE_SG_Li384ELb1ELb1ELb1ELb0EEENS1_36VarlenDynamicPersistentTileSchedulerILi192ELi144ELi384ELi128ELb1ELb1ELb1ELb1ELb1ELb1EEEEEEEEEvNT_6ParamsE --------------------------
	.section	.text._ZN7cutlass13device_kernelIN5flash11enable_sm90INS1_16FlashAttnFwdSm90INS1_25CollectiveMainloopFwdSm90ILi2EN4cute5tupleIJNS5_1CILi1EEES8_S8_EEENS6_IJNS7_ILi192EEENS7_ILi144EEENS7_ILi96EEEEEELi96ENS_10bfloat16_tEfNS_4arch4Sm90ELb1ELb0ELb0ELb1ELb0ELb1ELb0ELb0ELb1ELb1ELb1ELb0EEENS1_21CollectiveEpilogueFwdINS6_IJSA_SC_SB_EEES9_SE_SG_Li384ELb1ELb1ELb1ELb0EEENS1_36VarlenDynamicPersistentTileSchedulerILi192ELi144ELi384ELi128ELb1ELb1ELb1ELb1ELb1ELb1EEEEEEEEEvNT_6ParamsE,"ax",@progbits
	.align	128
.text._ZN7cutlass13device_kernelIN5flash11enable_sm90INS1_16FlashAttnFwdSm90INS1_25CollectiveMainloopFwdSm90ILi2EN4cute5tupleIJNS5_1CILi1EEES8_S8_EEENS6_IJNS7_ILi192EEENS7_ILi144EEENS7_ILi96EEEEEELi96ENS_10bfloat16_tEfNS_4arch4Sm90ELb1ELb0ELb0ELb1ELb0ELb1ELb0ELb0ELb1ELb1ELb1ELb0EEENS1_21CollectiveEpilogueFwdINS6_IJSA_SC_SB_EEES9_SE_SG_Li384ELb1ELb1ELb1ELb0EEENS1_36VarlenDynamicPersistentTileSchedulerILi192ELi144ELi384ELi128ELb1ELb1ELb1ELb1ELb1ELb1EEEEEEEEEvNT_6ParamsE:
        .type           _ZN7cutlass13device_kernelIN5flash11enable_sm90INS1_16FlashAttnFwdSm90INS1_25CollectiveMainloopFwdSm90ILi2EN4cute5tupleIJNS5_1CILi1EEES8_S8_EEENS6_IJNS7_ILi192EEENS7_ILi144EEENS7_ILi96EEEEEELi96ENS_10bfloat16_tEfNS_4arch4Sm90ELb1ELb0ELb0ELb1ELb0ELb1ELb0ELb0ELb1ELb1ELb1ELb0EEENS1_21CollectiveEpilogueFwdINS6_IJSA_SC_SB_EEES9_SE_SG_Li384ELb1ELb1ELb1ELb0EEENS1_36VarlenDynamicPersistentTileSchedulerILi192ELi144ELi384ELi128ELb1ELb1ELb1ELb1ELb1ELb1EEEEEEEEEvNT_6ParamsE,@function
        .size           _ZN7cutlass13device_kernelIN5flash11enable_sm90INS1_16FlashAttnFwdSm90INS1_25CollectiveMainloopFwdSm90ILi2EN4cute5tupleIJNS5_1CILi1EEES8_S8_EEENS6_IJNS7_ILi192EEENS7_ILi144EEENS7_ILi96EEEEEELi96ENS_10bfloat16_tEfNS_4arch4Sm90ELb1ELb0ELb0ELb1ELb0ELb1ELb0ELb0ELb1ELb1ELb1ELb0EEENS1_21CollectiveEpilogueFwdINS6_IJSA_SC_SB_EEES9_SE_SG_Li384ELb1ELb1ELb1ELb0EEENS1_36VarlenDynamicPersistentTileSchedulerILi192ELi144ELi384ELi128ELb1ELb1ELb1ELb1ELb1ELb1EEEEEEEEEvNT_6ParamsE,(.L_x_17 - _ZN7cutlass13device_kernelIN5flash11enable_sm90INS1_16FlashAttnFwdSm90INS1_25CollectiveMainloopFwdSm90ILi2EN4cute5tupleIJNS5_1CILi1EEES8_S8_EEENS6_IJNS7_ILi192EEENS7_ILi144EEENS7_ILi96EEEEEELi96ENS_10bfloat16_tEfNS_4arch4Sm90ELb1ELb0ELb0ELb1ELb0ELb1ELb0ELb0ELb1ELb1ELb1ELb0EEENS1_21CollectiveEpilogueFwdINS6_IJSA_SC_SB_EEES9_SE_SG_Li384ELb1ELb1ELb1ELb0EEENS1_36VarlenDynamicPersistentTileSchedulerILi192ELi144ELi384ELi128ELb1ELb1ELb1ELb1ELb1ELb1EEEEEEEEEvNT_6ParamsE)
        .other          _ZN7cutlass13device_kernelIN5flash11enable_sm90INS1_16FlashAttnFwdSm90INS1_25CollectiveMainloopFwdSm90ILi2EN4cute5tupleIJNS5_1CILi1EEES8_S8_EEENS6_IJNS7_ILi192EEENS7_ILi144EEENS7_ILi96EEEEEELi96ENS_10bfloat16_tEfNS_4arch4Sm90ELb1ELb0ELb0ELb1ELb0ELb1ELb0ELb0ELb1ELb1ELb1ELb0EEENS1_21CollectiveEpilogueFwdINS6_IJSA_SC_SB_EEES9_SE_SG_Li384ELb1ELb1ELb1ELb0EEENS1_36VarlenDynamicPersistentTileSchedulerILi192ELi144ELi384ELi128ELb1ELb1ELb1ELb1ELb1ELb1EEEEEEEEEvNT_6ParamsE,@"STO_CUDA_ENTRY STV_DEFAULT"
_ZN7cutlass13device_kernelIN5flash11enable_sm90INS1_16FlashAttnFwdSm90INS1_25CollectiveMainloopFwdSm90ILi2EN4cute5tupleIJNS5_1CILi1EEES8_S8_EEENS6_IJNS7_ILi192EEENS7_ILi144EEENS7_ILi96EEEEEELi96ENS_10bfloat16_tEfNS_4arch4Sm90ELb1ELb0ELb0ELb1ELb0ELb1ELb0ELb0ELb1ELb1ELb1ELb0EEENS1_21CollectiveEpilogueFwdINS6_IJSA_SC_SB_EEES9_SE_SG_Li384ELb1ELb1ELb1ELb0EEENS1_36VarlenDynamicPersistentTileSchedulerILi192ELi144ELi384ELi128ELb1ELb1ELb1ELb1ELb1ELb1EEEEEEEEEvNT_6ParamsE:
[----:B------:R-:W-:Y:S01]  /*0000*/  LDC R1, c[0x0][0x37c] ;  /* 0x0000df00ff017b82 */ /* 0x000fe20000000800 */
[----:B------:R-:W-:Y:S05]  /*0010*/  EXIT ;  /* 0x000000000000794d */ /* 0x000fea0003800000 */
.L_x_8:
        /* <DEDUP_REMOVED lines=14> */
.L_x_17:


//--------------------- .nv.shared.reserved.0     --------------------------
	.section	.nv.shared.reserved.0,"aw",@nobits
	.weak		__nv_reservedSMEM_offset_0_alias
	.size		__nv_reservedSMEM_offset_0_alias, 0, 64
	.other		__nv_reservedSMEM_offset_0_alias,@"STO_CUDA_RESERVED_SHARED STV_DEFAULT"
__nv_reservedSMEM_offset_0_alias:
	.zero		0
	.zero		64


//--------------------- .nv.global                --------------------------
	.section	.nv.global,"aw",@nobits
.nv.global:
	.type		_ZN71_INTERNAL_dade0eba_35_flash_fwd_hdim96_bf16_split_sm90_cu_ceb34e2a_39714cute1_E,@object
	.size		_ZN71_INTERNAL_dade0eba_35_flash_fwd_hdim96_bf16_split_sm90_cu_ceb34e2a_39714cute1_E,(_ZN71_INTERNAL_dade0eba_35_flash_fwd_hdim96_bf16_split_sm90_cu_ceb34e2a_39714cuda3std3__45__cpo6cbeginE - _ZN71_INTERNAL_dade0eba_35_flash_fwd_hdim96_bf16_split_sm90_cu_ceb34e2a_39714cute1_E)
_ZN71_INTERNAL_dade0eba_35_flash_fwd_hdim96_bf16_split_sm90_cu_ceb34e2a_39714cute1_E:
	.zero		1
	.type		_ZN71_INTERNAL_dade0eba_35_flash_fwd_hdim96_bf16_split_sm90_cu_ceb34e2a_39714cuda3std3__45__cpo6cbeginE,@object
	.size		_ZN71_INTERNAL_dade0eba_35_flash_fwd_hdim96_bf16_split_sm90_cu_ceb34e2a_39714cuda3std3__45__cpo6cbeginE,(_ZN71_INTERNAL_dade0eba_35_flash_fwd_hdim96_bf16_split_sm90_cu_ceb34e2a_39714cuda3std3__48in_placeE - _ZN71_INTERNAL_dade0eba_35_flash_fwd_hdim96_bf16_split_sm90_cu_ceb34e2a_39714cuda3std3__45__cpo6cbeginE)
_ZN71_INTERNAL_dade0eba_35_flash_fwd_hdim96_bf16_split_sm90_cu_ceb34e2a_39714cuda3std3__45__cpo6cbeginE:
	.zero		1
	.type		_ZN71_INTERNAL_dade0eba_35_flash_fwd_hdim96_bf16_split_sm90_cu_ceb34e2a_39714cuda3std3__48in_placeE,@object
	.size		_ZN71_INTERNAL_dade0eba_35_flash_fwd_hdim96_bf16_split_sm90_cu_ceb34e2a_39714cuda3std3__48in_placeE,(_ZN71_INTERNAL_dade0eba_35_flash_fwd_hdim96_bf16_split_sm90_cu_ceb34e2a_39714cuda3std6ranges3__45__cpo9iter_moveE - _ZN71_INTERNAL_dade0eba_35_flash_fwd_hdim96_bf16_split_sm90_cu_ceb34e2a_39714cuda3std3__48in_placeE)
_ZN71_INTERNAL_dade0eba_35_flash_fwd_hdim96_bf16_split_sm90_cu_ceb34e2a_39714cuda3std3__48in_placeE:
	.zero		1
	.type		_ZN71_INTERNAL_dade0eba_35_flash_fwd_hdim96_bf16_split_sm90_cu_ceb34e2a_39714cuda3std6ranges3__45__cpo9iter_moveE,@object
	.size		_ZN71_INTERNAL_dade0eba_35_flash_fwd_hdim96_bf16_split_sm90_cu_ceb34e2a_39714cuda3std6ranges3__45__cpo9iter_moveE,(_ZN71_INTERNAL_dade0eba_35_flash_fwd_hdim96_bf16_split_sm90_cu_ceb34e2a_39714cuda3std3__45__cpo5beginE - _ZN71_INTERNAL_dade0eba_35_flash_fwd_hdim96_bf16_split_sm90_cu_ceb34e2a_39714cuda3std6ranges3__45__cpo9iter_moveE)
_ZN71_INTERNAL_dade0eba_35_flash_fwd_hdim96_bf16_split_sm90_cu_ceb34e2a_39714cuda3std6ranges3__45__cpo9iter_moveE:
	.zero		1
	.type		_ZN71_INTERNAL_dade0eba_35_flash_fwd_hdim96_bf16_split_sm90_cu_ceb34e2a_39714cuda3std3__45__cpo5beginE,@object
	.size		_ZN71_INTERNAL_dade0eba_35_flash_fwd_hdim96_bf16_split_sm90_cu_ceb34e2a_39714cuda3std3__45__cpo5beginE,(_ZN71_INTERNAL_dade0eba_35_flash_fwd_hdim96_bf16_split_sm90_cu_ceb34e2a_39714cuda3std3__473_GLOBAL__N__dade0eba_35_flash_fwd_hdim96_bf16_split_sm90_cu_ceb34e2a_39716ignoreE - _ZN71_INTERNAL_dade0eba_35_flash_fwd_hdim96_bf16_split_sm90_cu_ceb34e2a_39714cuda3std3__45__cpo5beginE)
_ZN71_INTERNAL_dade0eba_35_flash_fwd_hdim96_bf16_split_sm90_cu_ceb34e2a_39714cuda3std3__45__cpo5beginE:
	.zero		1
	.type		_ZN71_INTERNAL_dade0eba_35_flash_fwd_hdim96_bf16_split_sm90_cu_ceb34e2a_39714cuda3std3__473_GLOBAL__N__dade0eba_35_flash_fwd_hdim96_bf16_split_sm90_cu_ceb34e2a_39716ignoreE,@object
	.size		_ZN71_INTERNAL_dade0eba_35_flash_fwd_hdim96_bf16_split_sm90_cu_ceb34e2a_39714cuda3std3__473_GLOBAL__N__dade0eba_35_flash_fwd_hdim96_bf16_split_sm90_cu_ceb34e2a_39716ignoreE,(_ZN71_INTERNAL_dade0eba_35_flash_fwd_hdim96_bf16_split_sm90_cu_ceb34e2a_39714cute7productE - _ZN71_INTERNAL_dade0eba_35_flash_fwd_hdim96_bf16_split_sm90_cu_ceb34e2a_39714cuda3std3__473_GLOBAL__N__dade0eba_35_flash_fwd_hdim96_bf16_split_sm90_cu_ceb34e2a_39716ignoreE)
_ZN71_INTERNAL_dade0eba_35_flash_fwd_hdim96_bf16_split_sm90_cu_ceb34e2a_39714cuda3std3__473_GLOBAL__N__dade0eba_35_flash_fwd_hdim96_bf16_split_sm90_cu_ceb34e2a_39716ignoreE:
	.zero		1
	.type		_ZN71_INTERNAL_dade0eba_35_flash_fwd_hdim96_bf16_split_sm90_cu_ceb34e2a_39714cute7productE,@object
	.size		_ZN71_INTERNAL_dade0eba_35_flash_fwd_hdim96_bf16_split_sm90_cu_ceb34e2a_39714cute7productE,(_ZN71_INTERNAL_dade0eba_35_flash_fwd_hdim96_bf16_split_sm90_cu_ceb34e2a_39714cuda3std3__45__cpo3endE - _ZN71_INTERNAL_dade0eba_35_flash_fwd_hdim96_bf16_split_sm90_cu_ceb34e2a_39714cute7productE)
_ZN71_INTERNAL_dade0eba_35_flash_fwd_hdim96_bf16_split_sm90_cu_ceb34e2a_39714cute7productE:
	.zero		1
	.type		_ZN71_INTERNAL_dade0eba_35_flash_fwd_hdim96_bf16_split_sm90_cu_ceb34e2a_39714cuda3std3__45__cpo3endE,@object
	.size		_ZN71_INTERNAL_dade0eba_35_flash_fwd_hdim96_bf16_split_sm90_cu_ceb34e2a_39714cuda3std3__45__cpo3endE,(_ZN71_INTERNAL_dade0eba_35_flash_fwd_hdim96_bf16_split_sm90_cu_ceb34e2a_39714cuda3std3__419piecewise_constructE - _ZN71_INTERNAL_dade0eba_35_flash_fwd_hdim96_bf16_split_sm90_cu_ceb34e2a_39714cuda3std3__45__cpo3endE)
_ZN71_INTERNAL_dade0eba_35_flash_fwd_hdim96_bf16_split_sm90_cu_ceb34e2a_39714cuda3std3__45__cpo3endE:
	.zero		1
	.type		_ZN71_INTERNAL_dade0eba_35_flash_fwd_hdim96_bf16_split_sm90_cu_ceb34e2a_39714cuda3std3__419piecewise_constructE,@object
	.size		_ZN71_INTERNAL_dade0eba_35_flash_fwd_hdim96_bf16_split_sm90_cu_ceb34e2a_39714cuda3std3__419piecewise_constructE,(_ZN71_INTERNAL_dade0eba_35_flash_fwd_hdim96_bf16_split_sm90_cu_ceb34e2a_39714cuda3std3__45__cpo4cendE - _ZN71_INTERNAL_dade0eba_35_flash_fwd_hdim96_bf16_split_sm90_cu_ceb34e2a_39714cuda3std3__419piecewise_constructE)
_ZN71_INTERNAL_dade0eba_35_flash_fwd_hdim96_bf16_split_sm90_cu_ceb34e2a_39714cuda3std3__419piecewise_constructE:
	.zero		1
	.type		_ZN71_INTERNAL_dade0eba_35_flash_fwd_hdim96_bf16_split_sm90_cu_ceb34e2a_39714cuda3std3__45__cpo4cendE,@object
	.size		_ZN71_INTERNAL_dade0eba_35_flash_fwd_hdim96_bf16_split_sm90_cu_ceb34e2a_39714cuda3std3__45__cpo4cendE,(_ZN71_INTERNAL_dade0eba_35_flash_fwd_hdim96_bf16_split_sm90_cu_ceb34e2a_39714cuda3std6ranges3__45__cpo4swapE - _ZN71_INTERNAL_dade0eba_35_flash_fwd_hdim96_bf16_split_sm90_cu_ceb34e2a_39714cuda3std3__45__cpo4cendE)
_ZN71_INTERNAL_dade0eba_35_flash_fwd_hdim96_bf16_split_sm90_cu_ceb34e2a_39714cuda3std3__45__cpo4cendE:
	.zero		1
	.type		_ZN71_INTERNAL_dade0eba_35_flash_fwd_hdim96_bf16_split_sm90_cu_ceb34e2a_39714cuda3std6ranges3__45__cpo4swapE,@object
	.size		_ZN71_INTERNAL_dade0eba_35_flash_fwd_hdim96_bf16_split_sm90_cu_ceb34e2a_39714cuda3std6ranges3__45__cpo4swapE,(.L_7 - _ZN71_INTERNAL_dade0eba_35_flash_fwd_hdim96_bf16_split_sm90_cu_ceb34e2a_39714cuda3std6ranges3__45__cpo4swapE)
_ZN71_INTERNAL_dade0eba_35_flash_fwd_hdim96_bf16_split_sm90_cu_ceb34e2a_39714cuda3std6ranges3__45__cpo4swapE:
	.zero		1
.L_7:


//--------------------- .nv.constant0._ZN7cutlass13device_kernelIN5flash11enable_sm90INS1_16FlashAttnFwdSm90INS1_25CollectiveMainloopFwdSm90ILi2EN4cute5tupleIJNS5_1CILi1EEES8_S8_EEENS6_IJNS7_ILi192EEENS7_ILi144EEENS7_ILi96EEEEEELi96ENS_10bfloat16_tEfNS_4arch4Sm90ELb0ELb0ELb0ELb0ELb0ELb0ELb0ELb0ELb1ELb1ELb1ELb0EEENS1_21CollectiveEpilogueFwdINS6_IJSA_SC_SB_EEES9_SE_SG_Li384ELb0ELb1ELb1ELb0EEENS1_19SingleTileSchedulerILb0ELb1ELb1ELi192EEEEEEEEEvNT_6ParamsE --------------------------
	.section	.nv.constant0._ZN7cutlass13device_kernelIN5flash11enable_sm90INS1_16FlashAttnFwdSm90INS1_25CollectiveMainloopFwdSm90ILi2EN4cute5tupleIJNS5_1CILi1EEES8_S8_EEENS6_IJNS7_ILi192EEENS7_ILi144EEENS7_ILi96EEEEEELi96ENS_10bfloat16_tEfNS_4arch4Sm90ELb0ELb0ELb0ELb0ELb0ELb0ELb0ELb0ELb1ELb1ELb1ELb0EEENS1_21CollectiveEpilogueFwdINS6_IJSA_SC_SB_EEES9_SE_SG_Li384ELb0ELb1ELb1ELb0EEENS1_19SingleTileSchedulerILb0ELb1ELb1ELi192EEEEEEEEEvNT_6ParamsE,"a",@progbits
	.sectionflags	@""
	.align	4
.nv.constant0._ZN7cutlass13device_kernelIN5flash11enable_sm90INS1_16FlashAttnFwdSm90INS1_25CollectiveMainloopFwdSm90ILi2EN4cute5tupleIJNS5_1CILi1EEES8_S8_EEENS6_IJNS7_ILi192EEENS7_ILi144EEENS7_ILi96EEEEEELi96ENS_10bfloat16_tEfNS_4arch4Sm90ELb0ELb0ELb0ELb0ELb0ELb0ELb0ELb0ELb1ELb1ELb1ELb0EEENS1_21CollectiveEpilogueFwdINS6_IJSA_SC_SB_EEES9_SE_SG_Li384ELb0ELb1ELb1ELb0EEENS1_19SingleTileSchedulerILb0ELb1ELb1ELi192EEEEEEEEEvNT_6ParamsE:
	.zero		3456


//--------------------- .nv.constant0._ZN7cutlass13device_kernelIN5flash11enable_sm90INS1_16FlashAttnFwdSm90INS1_25CollectiveMainloopFwdSm90ILi2EN4cute5tupleIJNS5_1CILi1EEES8_S8_EEENS6_IJNS7_ILi192EEENS7_ILi144EEENS7_ILi96EEEEEELi96ENS_10bfloat16_tEfNS_4arch4Sm90ELb0ELb0ELb0ELb1ELb0ELb0ELb0ELb0ELb1ELb1ELb1ELb0EEENS1_21CollectiveEpilogueFwdINS6_IJSA_SC_SB_EEES9_SE_SG_Li384ELb1ELb1ELb1ELb0EEENS1_36VarlenDynamicPersistentTileSchedulerILi192ELi144ELi384ELi128ELb1ELb1ELb1ELb0ELb1ELb1EEEEEEEEEvNT_6ParamsE --------------------------
	.section	.nv.constant0._ZN7cutlass13device_kernelIN5flash11enable_sm90INS1_16FlashAttnFwdSm90INS1_25CollectiveMainloopFwdSm90ILi2EN4cute5tupleIJNS5_1CILi1EEES8_S8_EEENS6_IJNS7_ILi192EEENS7_ILi144EEENS7_ILi96EEEEEELi96ENS_10bfloat16_tEfNS_4arch4Sm90ELb0ELb0ELb0ELb1ELb0ELb0ELb0ELb0ELb1ELb1ELb1ELb0EEENS1_21CollectiveEpilogueFwdINS6_IJSA_SC_SB_EEES9_SE_SG_Li384ELb1ELb1ELb1ELb0EEENS1_36VarlenDynamicPersistentTileSchedulerILi192ELi144ELi384ELi128ELb1ELb1ELb1ELb0ELb1ELb1EEEEEEEEEvNT_6ParamsE,"a",@progbits
	.sectionflags	@""
	.align	4
.nv.constant0._ZN7cutlass13device_kernelIN5flash11enable_sm90INS1_16FlashAttnFwdSm90INS1_25CollectiveMainloopFwdSm90ILi2EN4cute5tupleIJNS5_1CILi1EEES8_S8_EEENS6_IJNS7_ILi192EEENS7_ILi144EEENS7_ILi96EEEEEELi96ENS_10bfloat16_tEfNS_4arch4Sm90ELb0ELb0ELb0ELb1ELb0ELb0ELb0ELb0ELb1ELb1ELb1ELb0EEENS1_21CollectiveEpilogueFwdINS6_IJSA_SC_SB_EEES9_SE_SG_Li384ELb1ELb1ELb1ELb0EEENS1_36VarlenDynamicPersistentTileSchedulerILi192ELi144ELi384ELi128ELb1ELb1ELb1ELb0ELb1ELb1EEEEEEEEEvNT_6ParamsE:
	.zero		3584


//--------------------- .nv.constant0._ZN7cutlass13device_kernelIN5flash11enable_sm90INS1_16FlashAttnFwdSm90INS1_25CollectiveMainloopFwdSm90ILi2EN4cute5tupleIJNS5_1CILi1EEES8_S8_EEENS6_IJNS7_ILi192EEENS7_ILi144EEENS7_ILi96EEEEEELi96ENS_10bfloat16_tEfNS_4arch4Sm90ELb0ELb0ELb0ELb1ELb0ELb1ELb0ELb0ELb1ELb1ELb1ELb0EEENS1_21CollectiveEpilogueFwdINS6_IJSA_SC_SB_EEES9_SE_SG_Li384ELb1ELb1ELb1ELb0EEENS1_36VarlenDynamicPersistentTileSchedulerILi192ELi144ELi384ELi128ELb1ELb1ELb1ELb0ELb1ELb1EEEEEEEEEvNT_6ParamsE --------------------------
	.section	.nv.constant0._ZN7cutlass13device_kernelIN5flash11enable_sm90INS1_16FlashAttnFwdSm90INS1_25CollectiveMainloopFwdSm90ILi2EN4cute5tupleIJNS5_1CILi1EEES8_S8_EEENS6_IJNS7_ILi192EEENS7_ILi144EEENS7_ILi96EEEEEELi96ENS_10bfloat16_tEfNS_4arch4Sm90ELb0ELb0ELb0ELb1ELb0ELb1ELb0ELb0ELb1ELb1ELb1ELb0EEENS1_21CollectiveEpilogueFwdINS6_IJSA_SC_SB_EEES9_SE_SG_Li384ELb1ELb1ELb1ELb0EEENS1_36VarlenDynamicPersistentTileSchedulerILi192ELi144ELi384ELi128ELb1ELb1ELb1ELb0ELb1ELb1EEEEEEEEEvNT_6ParamsE,"a",@progbits
	.sectionflags	@""
	.align	4
.nv.constant0._ZN7cutlass13device_kernelIN5flash11enable_sm90INS1_16FlashAttnFwdSm90INS1_25CollectiveMainloopFwdSm90ILi2EN4cute5tupleIJNS5_1CILi1EEES8_S8_EEENS6_IJNS7_ILi192EEENS7_ILi144EEENS7_ILi96EEEEEELi96ENS_10bfloat16_tEfNS_4arch4Sm90ELb0ELb0ELb0ELb1ELb0ELb1ELb0ELb0ELb1ELb1ELb1ELb0EEENS1_21CollectiveEpilogueFwdINS6_IJSA_SC_SB_EEES9_SE_SG_Li384ELb1ELb1ELb1ELb0EEENS1_36VarlenDynamicPersistentTileSchedulerILi192ELi144ELi384ELi128ELb1ELb1ELb1ELb0ELb1ELb1EEEEEEEEEvNT_6ParamsE:
	.zero		3584


//--------------------- .nv.constant0._ZN7cutlass13device_kernelIN5flash11enable_sm90INS1_16FlashAttnFwdSm90INS1_25CollectiveMainloopFwdSm90ILi2EN4cute5tupleIJNS5_1CILi1EEES8_S8_EEENS6_IJNS7_ILi192EEENS7_ILi128EEENS7_ILi96EEEEEELi96ENS_10bfloat16_tEfNS_4arch4Sm90ELb0ELb1ELb0ELb0ELb0ELb0ELb0ELb0ELb1ELb1ELb1ELb0EEENS1_21CollectiveEpilogueFwdINS6_IJSA_SC_SB_EEES9_SE_SG_Li384ELb0ELb1ELb1ELb0EEENS1_19SingleTileSchedulerILb0ELb1ELb1ELi192EEEEEEEEEvNT_6ParamsE --------------------------
	.section	.nv.constant0._ZN7cutlass13device_kernelIN5flash11enable_sm90INS1_16FlashAttnFwdSm90INS1_25CollectiveMainloopFwdSm90ILi2EN4cute5tupleIJNS5_1CILi1EEES8_S8_EEENS6_IJNS7_ILi192EEENS7_ILi128EEENS7_ILi96EEEEEELi96ENS_10bfloat16_tEfNS_4arch4Sm90ELb0ELb1ELb0ELb0ELb0ELb0ELb0ELb0ELb1ELb1ELb1ELb0EEENS1_21CollectiveEpilogueFwdINS6_IJSA_SC_SB_EEES9_SE_SG_Li384ELb0ELb1ELb1ELb0EEENS1_19SingleTileSchedulerILb0ELb1ELb1ELi192EEEEEEEEEvNT_6ParamsE,"a",@progbits
	.sectionflags	@""
	.align	4
.nv.constant0._ZN7cutlass13device_kernelIN5flash11enable_sm90INS1_16FlashAttnFwdSm90INS1_25CollectiveMainloopFwdSm90ILi2EN4cute5tupleIJNS5_1CILi1EEES8_S8_EEENS6_IJNS7_ILi192EEENS7_ILi128EEENS7_ILi96EEEEEELi96ENS_10bfloat16_tEfNS_4arch4Sm90ELb0ELb1ELb0ELb0ELb0ELb0ELb0ELb0ELb1ELb1ELb1ELb0EEENS1_21CollectiveEpilogueFwdINS6_IJSA_SC_SB_EEES9_SE_SG_Li384ELb0ELb1ELb1ELb0EEENS1_19SingleTileSchedulerILb0ELb1ELb1ELi192EEEEEEEEEvNT_6ParamsE:
	.zero		3456


//--------------------- .nv.constant0._ZN7cutlass13device_kernelIN5flash11enable_sm90INS1_16FlashAttnFwdSm90INS1_25CollectiveMainloopFwdSm90ILi2EN4cute5tupleIJNS5_1CILi1EEES8_S8_EEENS6_IJNS7_ILi192EEENS7_ILi128EEENS7_ILi96EEEEEELi96ENS_10bfloat16_tEfNS_4arch4Sm90ELb0ELb1ELb0ELb1ELb0ELb0ELb0ELb0ELb1ELb1ELb1ELb0EEENS1_21CollectiveEpilogueFwdINS6_IJSA_SC_SB_EEES9_SE_SG_Li384ELb1ELb1ELb1ELb0EEENS1_36VarlenDynamicPersistentTileSchedulerILi192ELi128ELi384ELi128ELb1ELb1ELb1ELb1ELb0ELb1EEEEEEEEEvNT_6ParamsE --------------------------
	.section	.nv.constant0._ZN7cutlass13device_kernelIN5flash11enable_sm90INS1_16FlashAttnFwdSm90INS1_25CollectiveMainloopFwdSm90ILi2EN4cute5tupleIJNS5_1CILi1EEES8_S8_EEENS6_IJNS7_ILi192EEENS7_ILi128EEENS7_ILi96EEEEEELi96ENS_10bfloat16_tEfNS_4arch4Sm90ELb0ELb1ELb0ELb1ELb0ELb0ELb0ELb0ELb1ELb1ELb1ELb0EEENS1_21CollectiveEpilogueFwdINS6_IJSA_SC_SB_EEES9_SE_SG_Li384ELb1ELb1ELb1ELb0EEENS1_36VarlenDynamicPersistentTileSchedulerILi192ELi128ELi384ELi128ELb1ELb1ELb1ELb1ELb0ELb1EEEEEEEEEvNT_6ParamsE,"a",@progbits
	.sectionflags	@""
	.align	4
.nv.constant0._ZN7cutlass13device_kernelIN5flash11enable_sm90INS1_16FlashAttnFwdSm90INS1_25CollectiveMainloopFwdSm90ILi2EN4cute5tupleIJNS5_1CILi1EEES8_S8_EEENS6_IJNS7_ILi192EEENS7_ILi128EEENS7_ILi96EEEEEELi96ENS_10bfloat16_tEfNS_4arch4Sm90ELb0ELb1ELb0ELb1ELb0ELb0ELb0ELb0ELb1ELb1ELb1ELb0EEENS1_21CollectiveEpilogueFwdINS6_IJSA_SC_SB_EEES9_SE_SG_Li384ELb1ELb1ELb1ELb0EEENS1_36VarlenDynamicPersistentTileSchedulerILi192ELi128ELi384ELi128ELb1ELb1ELb1ELb1ELb0ELb1EEEEEEEEEvNT_6ParamsE:
	.zero		3584


//--------------------- .nv.constant0._ZN7cutlass13device_kernelIN5flash11enable_sm90INS1_16FlashAttnFwdSm90INS1_25CollectiveMainloopFwdSm90ILi2EN4cute5tupleIJNS5_1CILi1EEES8_S8_EEENS6_IJNS7_ILi192EEENS7_ILi128EEENS7_ILi96EEEEEELi96ENS_10bfloat16_tEfNS_4arch4Sm90ELb0ELb1ELb0ELb1ELb0ELb1ELb0ELb0ELb1ELb1ELb1ELb0EEENS1_21CollectiveEpilogueFwdINS6_IJSA_SC_SB_EEES9_SE_SG_Li384ELb1ELb1ELb1ELb0EEENS1_36VarlenDynamicPersistentTileSchedulerILi192ELi128ELi384ELi128ELb1ELb1ELb1ELb1ELb0ELb1EEEEEEEEEvNT_6ParamsE --------------------------
	.section	.nv.constant0._ZN7cutlass13device_kernelIN5flash11enable_sm90INS1_16FlashAttnFwdSm90INS1_25CollectiveMainloopFwdSm90ILi2EN4cute5tupleIJNS5_1CILi1EEES8_S8_EEENS6_IJNS7_ILi192EEENS7_ILi128EEENS7_ILi96EEEEEELi96ENS_10bfloat16_tEfNS_4arch4Sm90ELb0ELb1ELb0ELb1ELb0ELb1ELb0ELb0ELb1ELb1ELb1ELb0EEENS1_21CollectiveEpilogueFwdINS6_IJSA_SC_SB_EEES9_SE_SG_Li384ELb1ELb1ELb1ELb0EEENS1_36VarlenDynamicPersistentTileSchedulerILi192ELi128ELi384ELi128ELb1ELb1ELb1ELb1ELb0ELb1EEEEEEEEEvNT_6ParamsE,"a",@progbits
	.sectionflags	@""
	.align	4
.nv.constant0._ZN7cutlass13device_kernelIN5flash11enable_sm90INS1_16FlashAttnFwdSm90INS1_25CollectiveMainloopFwdSm90ILi2EN4cute5tupleIJNS5_1CILi1EEES8_S8_EEENS6_IJNS7_ILi192EEENS7_ILi128EEENS7_ILi96EEEEEELi96ENS_10bfloat16_tEfNS_4arch4Sm90ELb0ELb1ELb0ELb1ELb0ELb1ELb0ELb0ELb1ELb1ELb1ELb0EEENS1_21CollectiveEpilogueFwdINS6_IJSA_SC_SB_EEES9_SE_SG_Li384ELb1ELb1ELb1ELb0EEENS1_36VarlenDynamicPersistentTileSchedulerILi192ELi128ELi384ELi128ELb1ELb1ELb1ELb1ELb0ELb1EEEEEEEEEvNT_6ParamsE:
	.zero		3584


//--------------------- .nv.constant0._ZN7cutlass13device_kernelIN5flash11enable_sm90INS1_16FlashAttnFwdSm90INS1_25CollectiveMainloopFwdSm90ILi2EN4cute5tupleIJNS5_1CILi1EEES8_S8_EEENS6_IJNS7_ILi192EEENS7_ILi144EEENS7_ILi96EEEEEELi96ENS_10bfloat16_tEfNS_4arch4Sm90ELb1ELb0ELb0ELb0ELb0ELb0ELb0ELb0ELb1ELb1ELb1ELb0EEENS1_21CollectiveEpilogueFwdINS6_IJSA_SC_SB_EEES9_SE_SG_Li384ELb0ELb1ELb1ELb0EEENS1_19SingleTileSchedulerILb0ELb1ELb1ELi192EEEEEEEEEvNT_6ParamsE --------------------------
	.section	.nv.constant0._ZN7cutlass13device_kernelIN5flash11enable_sm90INS1_16FlashAttnFwdSm90INS1_25CollectiveMainloopFwdSm90ILi2EN4cute5tupleIJNS5_1CILi1EEES8_S8_EEENS6_IJNS7_ILi192EEENS7_ILi144EEENS7_ILi96EEEEEELi96ENS_10bfloat16_tEfNS_4arch4Sm90ELb1ELb0ELb0ELb0ELb0ELb0ELb0ELb0ELb1ELb1ELb1ELb0EEENS1_21CollectiveEpilogueFwdINS6_IJSA_SC_SB_EEES9_SE_SG_Li384ELb0ELb1ELb1ELb0EEENS1_19SingleTileSchedulerILb0ELb1ELb1ELi192EEEEEEEEEvNT_6ParamsE,"a",@progbits
	.sectionflags	@""
	.align	4
.nv.constant0._ZN7cutlass13device_kernelIN5flash11enable_sm90INS1_16FlashAttnFwdSm90INS1_25CollectiveMainloopFwdSm90ILi2EN4cute5tupleIJNS5_1CILi1EEES8_S8_EEENS6_IJNS7_ILi192EEENS7_ILi144EEENS7_ILi96EEEEEELi96ENS_10bfloat16_tEfNS_4arch4Sm90ELb1ELb0ELb0ELb0ELb0ELb0ELb0ELb0ELb1ELb1ELb1ELb0EEENS1_21CollectiveEpilogueFwdINS6_IJSA_SC_SB_EEES9_SE_SG_Li384ELb0ELb1ELb1ELb0EEENS1_19SingleTileSchedulerILb0ELb1ELb1ELi192EEEEEEEEEvNT_6ParamsE:
	.zero		3456


//--------------------- .nv.constant0._ZN7cutlass13device_kernelIN5flash11enable_sm90INS1_16FlashAttnFwdSm90INS1_25CollectiveMainloopFwdSm90ILi2EN4cute5tupleIJNS5_1CILi1EEES8_S8_EEENS6_IJNS7_ILi192EEENS7_ILi144EEENS7_ILi96EEEEEELi96ENS_10bfloat16_tEfNS_4arch4Sm90ELb1ELb0ELb0ELb1ELb0ELb0ELb0ELb0ELb1ELb1ELb1ELb0EEENS1_21CollectiveEpilogueFwdINS6_IJSA_SC_SB_EEES9_SE_SG_Li384ELb1ELb1ELb1ELb0EEENS1_36VarlenDynamicPersistentTileSchedulerILi192ELi144ELi384ELi128ELb1ELb1ELb1ELb1ELb1ELb1EEEEEEEEEvNT_6ParamsE --------------------------
	.section	.nv.constant0._ZN7cutlass13device_kernelIN5flash11enable_sm90INS1_16FlashAttnFwdSm90INS1_25CollectiveMainloopFwdSm90ILi2EN4cute5tupleIJNS5_1CILi1EEES8_S8_EEENS6_IJNS7_ILi192EEENS7_ILi144EEENS7_ILi96EEEEEELi96ENS_10bfloat16_tEfNS_4arch4Sm90ELb1ELb0ELb0ELb1ELb0ELb0ELb0ELb0ELb1ELb1ELb1ELb0EEENS1_21CollectiveEpilogueFwdINS6_IJSA_SC_SB_EEES9_SE_SG_Li384ELb1ELb1ELb1ELb0EEENS1_36VarlenDynamicPersistentTileSchedulerILi192ELi144ELi384ELi128ELb1ELb1ELb1ELb1ELb1ELb1EEEEEEEEEvNT_6ParamsE,"a",@progbits
	.sectionflags	@""
	.align	4
.nv.constant0._ZN7cutlass13device_kernelIN5flash11enable_sm90INS1_16FlashAttnFwdSm90INS1_25CollectiveMainloopFwdSm90ILi2EN4cute5tupleIJNS5_1CILi1EEES8_S8_EEENS6_IJNS7_ILi192EEENS7_ILi144EEENS7_ILi96EEEEEELi96ENS_10bfloat16_tEfNS_4arch4Sm90ELb1ELb0ELb0ELb1ELb0ELb0ELb0ELb0ELb1ELb1ELb1ELb0EEENS1_21CollectiveEpilogueFwdINS6_IJSA_SC_SB_EEES9_SE_SG_Li384ELb1ELb1ELb1ELb0EEENS1_36VarlenDynamicPersistentTileSchedulerILi192ELi144ELi384ELi128ELb1ELb1ELb1ELb1ELb1ELb1EEEEEEEEEvNT_6ParamsE:
	.zero		3584


//--------------------- .nv.constant0._ZN7cutlass13device_kernelIN5flash11enable_sm90INS1_16FlashAttnFwdSm90INS1_25CollectiveMainloopFwdSm90ILi2EN4cute5tupleIJNS5_1CILi1EEES8_S8_EEENS6_IJNS7_ILi192EEENS7_ILi144EEENS7_ILi96EEEEEELi96ENS_10bfloat16_tEfNS_4arch4Sm90ELb1ELb0ELb0ELb1ELb0ELb1ELb0ELb0ELb1ELb1ELb1ELb0EEENS1_21CollectiveEpilogueFwdINS6_IJSA_SC_SB_EEES9_SE_SG_Li384ELb1ELb1ELb1ELb0EEENS1_36VarlenDynamicPersistentTileSchedulerILi192ELi144ELi384ELi128ELb1ELb1ELb1ELb1ELb1ELb1EEEEEEEEEvNT_6ParamsE --------------------------
	.section	.nv.constant0._ZN7cutlass13device_kernelIN5flash11enable_sm90INS1_16FlashAttnFwdSm90INS1_25CollectiveMainloopFwdSm90ILi2EN4cute5tupleIJNS5_1CILi1EEES8_S8_EEENS6_IJNS7_ILi192EEENS7_ILi144EEENS7_ILi96EEEEEELi96ENS_10bfloat16_tEfNS_4arch4Sm90ELb1ELb0ELb0ELb1ELb0ELb1ELb0ELb0ELb1ELb1ELb1ELb0EEENS1_21CollectiveEpilogueFwdINS6_IJSA_SC_SB_EEES9_SE_SG_Li384ELb1ELb1ELb1ELb0EEENS1_36VarlenDynamicPersistentTileSchedulerILi192ELi144ELi384ELi128ELb1ELb1ELb1ELb1ELb1ELb1EEEEEEEEEvNT_6ParamsE,"a",@progbits
	.sectionflags	@""
	.align	4
.nv.constant0._ZN7cutlass13device_kernelIN5flash11enable_sm90INS1_16FlashAttnFwdSm90INS1_25CollectiveMainloopFwdSm90ILi2EN4cute5tupleIJNS5_1CILi1EEES8_S8_EEENS6_IJNS7_ILi192EEENS7_ILi144EEENS7_ILi96EEEEEELi96ENS_10bfloat16_tEfNS_4arch4Sm90ELb1ELb0ELb0ELb1ELb0ELb1ELb0ELb0ELb1ELb1ELb1ELb0EEENS1_21CollectiveEpilogueFwdINS6_IJSA_SC_SB_EEES9_SE_SG_Li384ELb1ELb1ELb1ELb0EEENS1_36VarlenDynamicPersistentTileSchedulerILi192ELi144ELi384ELi128ELb1ELb1ELb1ELb1ELb1ELb1EEEEEEEEEvNT_6ParamsE:
	.zero		3584


//--------------------- SYMBOLS --------------------------

	.type		.nv.reservedSmem.offset0,@object
	.size		.nv.reservedSmem.offset0,0x4
